	.target	sm_100a

	.elftype	@"ET_EXEC"


//--------------------- .note.nv.tkinfo           --------------------------
	.section	.note.nv.tkinfo,"",@"SHT_NOTE"
	.sectionflags	@"SHF_NOTE_NV_TKINFO"
	.tkinfo
        /*0018*/ 	.word	0x00000002
        /*0030*/ 	.string	""
        /*0030*/ 	.string	"ptxas"
        /*0030*/ 	.string	"Cuda compilation tools, release 13.0, V13.0.88"
        /*0030*/ 	.string	"Build cuda_13.0.r13.0/compiler.36424714_0"
        /*0030*/ 	.string	"-arch sm_100a -m 64 "



//--------------------- .note.nv.cuinfo           --------------------------
	.section	.note.nv.cuinfo,"",@"SHT_NOTE"
	.sectionflags	@"SHF_NOTE_NV_CUINFO"
        /*0018*/ 	.short	0x0002
        /*001a*/ 	.short	0x0064
        /*001c*/ 	.short	0x0082
	.zero		2


//--------------------- .nv.info                  --------------------------
	.section	.nv.info,"",@"SHT_CUDA_INFO"
	.align	4


	//----- nvinfo : EIATTR_REGCOUNT
	.align		4
        /*0000*/ 	.byte	0x04, 0x2f
        /*0002*/ 	.short	(.L_19 - .L_18)
	.align		4
.L_18:
        /*0004*/ 	.word	index@(_ZN7cutlass13device_kernelINS_4gemm6kernel13GemmUniversalIN4cute5tupleIJiiiiEEENS1_10collective13CollectiveMmaINS1_35MainloopSm100TmaUmmaWarpSpecializedILi3ELi2ELi4ENS5_IJNS4_1CILi1EEESB_SB_EEEEENS5_IJNSA_ILi128EEESE_NSA_ILi64EEEEEENS_6half_tENS5_IJlSB_lEEESH_NS5_IJSB_llEEENS4_8TiledMMAINS4_8MMA_AtomIJNS4_20SM100_MMA_F16BF16_SSISH_SH_fLi128ELi128ELNS4_4UMMA5MajorE0ELSO_1ELNSN_7ScaleInE0ELSP_0EEEEEENS4_6LayoutISC_NS5_IJNSA_ILi0EEEST_ST_EEEEENS5_IJNS4_10UnderscoreESW_SW_EEEEENS4_13SM90_TMA_LOADENS4_14ComposedLayoutINS4_7SwizzleILi3ELi4ELi3EEENS4_18smem_ptr_flag_bitsILi16EEENSS_INS5_IJNSA_ILi8EEESF_EEENS5_IJSF_SB_EEEEEEEvNS4_8identityESZ_NS10_IS12_S14_NSS_INS5_IJSF_S15_EEENS5_IJSB_SF_EEEEEEEvS1A_EENS_8epilogue10collective18CollectiveEpilogueINS1G_23Sm100TmaWarpSpecializedILi4ELi2ELi32ELb1ELb0EEEJSG_NS5_IJNSS_ISE_SB_EENSS_INSA_ILi32EEESB_EEEEESH_SI_SH_SI_NS1G_6fusion15FusionCallbacksIS1K_NS1P_17LinearCombinationISH_fSH_fLNS_15FloatRoundStyleE2EEESG_S1O_JEEENS4_5SM1004TMEM4LOAD26SM100_TMEM_LOAD_32dp32b32xESZ_NS10_INS11_ILi2ELi4ELi3EEES14_NSS_INS5_IJS15_S1M_EEENS5_IJS1M_SB_EEEEEEENS4_39AutoVectorizingCopyWithAssumedAlignmentILi128EEENS4_14SM90_TMA_STOREES23_S25_S25_EEEvvEEEEvNT_6ParamsE)
        /*0008*/ 	.word	0x0000006e


	//----- nvinfo : EIATTR_FRAME_SIZE
	.align		4
.L_19:
        /*000c*/ 	.byte	0x04, 0x11
        /*000e*/ 	.short	(.L_21 - .L_20)
	.align		4
.L_20:
        /*0010*/ 	.word	index@($__internal_2_$__cuda_sm10x_tcgen05_guardrail_trap_unallocated_columns_being_dealloced)
        /*0014*/ 	.word	0x00000000


	//----- nvinfo : EIATTR_FRAME_SIZE
	.align		4
.L_21:
        /*0018*/ 	.byte	0x04, 0x11
        /*001a*/ 	.short	(.L_23 - .L_22)
	.align		4
.L_22:
        /*001c*/ 	.word	index@($__internal_1_$__cuda_sm10x_tcgen05_guardrail_trap_phase_invalid_during_alloc)
        /*0020*/ 	.word	0x00000000


	//----- nvinfo : EIATTR_FRAME_SIZE
	.align		4
.L_23:
        /*0024*/ 	.byte	0x04, 0x11
        /*0026*/ 	.short	(.L_25 - .L_24)
	.align		4
.L_24:
        /*0028*/ 	.word	index@($__internal_0_$__cuda_sm10x_tcgen05_guardrail_trap_col_being_dealloced_not_returned_by_alloc)
        /*002c*/ 	.word	0x00000000


	//----- nvinfo : EIATTR_FRAME_SIZE
	.align		4
.L_25:
        /*0030*/ 	.byte	0x04, 0x11
        /*0032*/ 	.short	(.L_27 - .L_26)
	.align		4
.L_26:
        /*0034*/ 	.word	index@(_ZN7cutlass13device_kernelINS_4gemm6kernel13GemmUniversalIN4cute5tupleIJiiiiEEENS1_10collective13CollectiveMmaINS1_35MainloopSm100TmaUmmaWarpSpecializedILi3ELi2ELi4ENS5_IJNS4_1CILi1EEESB_SB_EEEEENS5_IJNSA_ILi128EEESE_NSA_ILi64EEEEEENS_6half_tENS5_IJlSB_lEEESH_NS5_IJSB_llEEENS4_8TiledMMAINS4_8MMA_AtomIJNS4_20SM100_MMA_F16BF16_SSISH_SH_fLi128ELi128ELNS4_4UMMA5MajorE0ELSO_1ELNSN_7ScaleInE0ELSP_0EEEEEENS4_6LayoutISC_NS5_IJNSA_ILi0EEEST_ST_EEEEENS5_IJNS4_10UnderscoreESW_SW_EEEEENS4_13SM90_TMA_LOADENS4_14ComposedLayoutINS4_7SwizzleILi3ELi4ELi3EEENS4_18smem_ptr_flag_bitsILi16EEENSS_INS5_IJNSA_ILi8EEESF_EEENS5_IJSF_SB_EEEEEEEvNS4_8identityESZ_NS10_IS12_S14_NSS_INS5_IJSF_S15_EEENS5_IJSB_SF_EEEEEEEvS1A_EENS_8epilogue10collective18CollectiveEpilogueINS1G_23Sm100TmaWarpSpecializedILi4ELi2ELi32ELb1ELb0EEEJSG_NS5_IJNSS_ISE_SB_EENSS_INSA_ILi32EEESB_EEEEESH_SI_SH_SI_NS1G_6fusion15FusionCallbacksIS1K_NS1P_17LinearCombinationISH_fSH_fLNS_15FloatRoundStyleE2EEESG_S1O_JEEENS4_5SM1004TMEM4LOAD26SM100_TMEM_LOAD_32dp32b32xESZ_NS10_INS11_ILi2ELi4ELi3EEES14_NSS_INS5_IJS15_S1M_EEENS5_IJS1M_SB_EEEEEEENS4_39AutoVectorizingCopyWithAssumedAlignmentILi128EEENS4_14SM90_TMA_STOREES23_S25_S25_EEEvvEEEEvNT_6ParamsE)
        /*0038*/ 	.word	0x00000000


	//----- nvinfo : EIATTR_MIN_STACK_SIZE
	.align		4
.L_27:
        /*003c*/ 	.byte	0x04, 0x12
        /*003e*/ 	.short	(.L_29 - .L_28)
	.align		4
.L_28:
        /*0040*/ 	.word	index@(_ZN7cutlass13device_kernelINS_4gemm6kernel13GemmUniversalIN4cute5tupleIJiiiiEEENS1_10collective13CollectiveMmaINS1_35MainloopSm100TmaUmmaWarpSpecializedILi3ELi2ELi4ENS5_IJNS4_1CILi1EEESB_SB_EEEEENS5_IJNSA_ILi128EEESE_NSA_ILi64EEEEEENS_6half_tENS5_IJlSB_lEEESH_NS5_IJSB_llEEENS4_8TiledMMAINS4_8MMA_AtomIJNS4_20SM100_MMA_F16BF16_SSISH_SH_fLi128ELi128ELNS4_4UMMA5MajorE0ELSO_1ELNSN_7ScaleInE0ELSP_0EEEEEENS4_6LayoutISC_NS5_IJNSA_ILi0EEEST_ST_EEEEENS5_IJNS4_10UnderscoreESW_SW_EEEEENS4_13SM90_TMA_LOADENS4_14ComposedLayoutINS4_7SwizzleILi3ELi4ELi3EEENS4_18smem_ptr_flag_bitsILi16EEENSS_INS5_IJNSA_ILi8EEESF_EEENS5_IJSF_SB_EEEEEEEvNS4_8identityESZ_NS10_IS12_S14_NSS_INS5_IJSF_S15_EEENS5_IJSB_SF_EEEEEEEvS1A_EENS_8epilogue10collective18CollectiveEpilogueINS1G_23Sm100TmaWarpSpecializedILi4ELi2ELi32ELb1ELb0EEEJSG_NS5_IJNSS_ISE_SB_EENSS_INSA_ILi32EEESB_EEEEESH_SI_SH_SI_NS1G_6fusion15FusionCallbacksIS1K_NS1P_17LinearCombinationISH_fSH_fLNS_15FloatRoundStyleE2EEESG_S1O_JEEENS4_5SM1004TMEM4LOAD26SM100_TMEM_LOAD_32dp32b32xESZ_NS10_INS11_ILi2ELi4ELi3EEES14_NSS_INS5_IJS15_S1M_EEENS5_IJS1M_SB_EEEEEEENS4_39AutoVectorizingCopyWithAssumedAlignmentILi128EEENS4_14SM90_TMA_STOREES23_S25_S25_EEEvvEEEEvNT_6ParamsE)
        /*0044*/ 	.word	0x00000000
.L_29:


//--------------------- .nv.compat                --------------------------
	.section	.nv.compat,"",@"SHT_CUDA_COMPAT_INFO"
	.align	4
        /*0000*/ 	.byte	0x02, 0x09, 0x01, 0x00, 0x02, 0x02, 0x02, 0x00, 0x02, 0x05, 0x05, 0x00, 0x03, 0x07, 0x01, 0x01
        /*0010*/ 	.byte	0x02, 0x03, 0x01, 0x00, 0x02, 0x06, 0x01, 0x00, 0x04, 0x0b, 0x08, 0x00, 0x09, 0x00, 0x00, 0x00
        /*0020*/ 	.byte	0x00, 0x00, 0x00, 0x00


//--------------------- .nv.info._ZN7cutlass13device_kernelINS_4gemm6kernel13GemmUniversalIN4cute5tupleIJiiiiEEENS1_10collective13CollectiveMmaINS1_35MainloopSm100TmaUmmaWarpSpecializedILi3ELi2ELi4ENS5_IJNS4_1CILi1EEESB_SB_EEEEENS5_IJNSA_ILi128EEESE_NSA_ILi64EEEEEENS_6half_tENS5_IJlSB_lEEESH_NS5_IJSB_llEEENS4_8TiledMMAINS4_8MMA_AtomIJNS4_20SM100_MMA_F16BF16_SSISH_SH_fLi128ELi128ELNS4_4UMMA5MajorE0ELSO_1ELNSN_7ScaleInE0ELSP_0EEEEEENS4_6LayoutISC_NS5_IJNSA_ILi0EEEST_ST_EEEEENS5_IJNS4_10UnderscoreESW_SW_EEEEENS4_13SM90_TMA_LOADENS4_14ComposedLayoutINS4_7SwizzleILi3ELi4ELi3EEENS4_18smem_ptr_flag_bitsILi16EEENSS_INS5_IJNSA_ILi8EEESF_EEENS5_IJSF_SB_EEEEEEEvNS4_8identityESZ_NS10_IS12_S14_NSS_INS5_IJSF_S15_EEENS5_IJSB_SF_EEEEEEEvS1A_EENS_8epilogue10collective18CollectiveEpilogueINS1G_23Sm100TmaWarpSpecializedILi4ELi2ELi32ELb1ELb0EEEJSG_NS5_IJNSS_ISE_SB_EENSS_INSA_ILi32EEESB_EEEEESH_SI_SH_SI_NS1G_6fusion15FusionCallbacksIS1K_NS1P_17LinearCombinationISH_fSH_fLNS_15FloatRoundStyleE2EEESG_S1O_JEEENS4_5SM1004TMEM4LOAD26SM100_TMEM_LOAD_32dp32b32xESZ_NS10_INS11_ILi2ELi4ELi3EEES14_NSS_INS5_IJS15_S1M_EEENS5_IJS1M_SB_EEEEEEENS4_39AutoVectorizingCopyWithAssumedAlignmentILi128EEENS4_14SM90_TMA_STOREES23_S25_S25_EEEvvEEEEvNT_6ParamsE --------------------------
	.section	.nv.info._ZN7cutlass13device_kernelINS_4gemm6kernel13GemmUniversalIN4cute5tupleIJiiiiEEENS1_10collective13CollectiveMmaINS1_35MainloopSm100TmaUmmaWarpSpecializedILi3ELi2ELi4ENS5_IJNS4_1CILi1EEESB_SB_EEEEENS5_IJNSA_ILi128EEESE_NSA_ILi64EEEEEENS_6half_tENS5_IJlSB_lEEESH_NS5_IJSB_llEEENS4_8TiledMMAINS4_8MMA_AtomIJNS4_20SM100_MMA_F16BF16_SSISH_SH_fLi128ELi128ELNS4_4UMMA5MajorE0ELSO_1ELNSN_7ScaleInE0ELSP_0EEEEEENS4_6LayoutISC_NS5_IJNSA_ILi0EEEST_ST_EEEEENS5_IJNS4_10UnderscoreESW_SW_EEEEENS4_13SM90_TMA_LOADENS4_14ComposedLayoutINS4_7SwizzleILi3ELi4ELi3EEENS4_18smem_ptr_flag_bitsILi16EEENSS_INS5_IJNSA_ILi8EEESF_EEENS5_IJSF_SB_EEEEEEEvNS4_8identityESZ_NS10_IS12_S14_NSS_INS5_IJSF_S15_EEENS5_IJSB_SF_EEEEEEEvS1A_EENS_8epilogue10collective18CollectiveEpilogueINS1G_23Sm100TmaWarpSpecializedILi4ELi2ELi32ELb1ELb0EEEJSG_NS5_IJNSS_ISE_SB_EENSS_INSA_ILi32EEESB_EEEEESH_SI_SH_SI_NS1G_6fusion15FusionCallbacksIS1K_NS1P_17LinearCombinationISH_fSH_fLNS_15FloatRoundStyleE2EEESG_S1O_JEEENS4_5SM1004TMEM4LOAD26SM100_TMEM_LOAD_32dp32b32xESZ_NS10_INS11_ILi2ELi4ELi3EEES14_NSS_INS5_IJS15_S1M_EEENS5_IJS1M_SB_EEEEEEENS4_39AutoVectorizingCopyWithAssumedAlignmentILi128EEENS4_14SM90_TMA_STOREES23_S25_S25_EEEvvEEEEvNT_6ParamsE,"",@"SHT_CUDA_INFO"
	.sectionflags	@""
	.align	4


	//----- nvinfo : EIATTR_CUDA_API_VERSION
	.align		4
        /*0000*/ 	.byte	0x04, 0x37
        /*0002*/ 	.short	(.L_31 - .L_30)
.L_30:
        /*0004*/ 	.word	0x00000082


	//----- nvinfo : EIATTR_KPARAM_INFO
	.align		4
.L_31:
        /*0008*/ 	.byte	0x04, 0x17
        /*000a*/ 	.short	(.L_33 - .L_32)
.L_32:
        /*000c*/ 	.word	0x00000000
        /*0010*/ 	.short	0x0000
        /*0012*/ 	.short	0x0000
        /*0014*/ 	.byte	0x00, 0xf0, 0x01, 0x20


	//----- nvinfo : EIATTR_AT_ENTRY_FRAGMENTS
	.align		4
.L_33:
        /*0018*/ 	.byte	0x04, 0x4f
        /*001a*/ 	.short	(.L_35 - .L_34)


	//   ....[0]....
.L_34:
        /*001c*/ 	.word	0x00000006


	//----- nvinfo : EIATTR_RESERVED_SMEM_USED
	.align		4
.L_35:
        /*0020*/ 	.byte	0x01, 0x41
	.zero		2


	//----- nvinfo : EIATTR_SPARSE_MMA_MASK
	.align		4
        /*0024*/ 	.byte	0x03, 0x50
        /*0026*/ 	.short	0x0000


	//----- nvinfo : EIATTR_TCGEN05_1CTA_USED
	.align		4
        /*0028*/ 	.byte	0x01, 0x51
	.zero		2


	//----- nvinfo : EIATTR_MAXREG_COUNT
	.align		4
        /*002c*/ 	.byte	0x03, 0x1b
        /*002e*/ 	.short	0x00ff


	//----- nvinfo : EIATTR_NUM_BARRIERS
	.align		4
        /*0030*/ 	.byte	0x02, 0x4c
        /*0032*/ 	.byte	0x07
	.zero		1


	//----- nvinfo : EIATTR_EXTERNS
	.align		4
        /*0034*/ 	.byte	0x04, 0x0f
        /*0036*/ 	.short	(.L_37 - .L_36)


	//   ....[0]....
	.align		4
.L_36:
        /*0038*/ 	.word	index@(__assertfail)


	//----- nvinfo : EIATTR_MERCURY_ISA_VERSION
	.align		4
.L_37:
        /*003c*/ 	.byte	0x03, 0x5f
        /*003e*/ 	.short	0x0101


	//----- nvinfo : EIATTR_INT_WARP_WIDE_INSTR_OFFSETS
	.align		4
        /*0040*/ 	.byte	0x04, 0x31
        /*0042*/ 	.short	(.L_39 - .L_38)


	//   ....[0]....
.L_38:
        /*0044*/ 	.word	0x00001e60


	//   ....[1]....
        /*0048*/ 	.word	0x00003810


	//   ....[2]....
        /*004c*/ 	.word	0x00003840


	//   ....[3]....
        /*0050*/ 	.word	0x00003890


	//   ....[4]....
        /*0054*/ 	.word	0x000041b0


	//   ....[5]....
        /*0058*/ 	.word	0x00004210


	//   ....[6]....
        /*005c*/ 	.word	0x000042f0


	//   ....[7]....
        /*0060*/ 	.word	0x00004360


	//   ....[8]....
        /*0064*/ 	.word	0x00004470


	//   ....[9]....
        /*0068*/ 	.word	0x00004500


	//   ....[10]....
        /*006c*/ 	.word	0x000046d0


	//   ....[11]....
        /*0070*/ 	.word	0x00004830


	//----- nvinfo : EIATTR_COOP_GROUP_MASK_REGIDS
	.align		4
.L_39:
        /*0074*/ 	.byte	0x04, 0x29
        /*0076*/ 	.short	(.L_41 - .L_40)


	//   ....[0]....
.L_40:
        /*0078*/ 	.word	0xffffffff


	//   ....[1]....
        /*007c*/ 	.word	0xffffffff


	//   ....[2]....
        /*0080*/ 	.word	0xffffffff


	//   ....[3]....
        /*0084*/ 	.word	0xffffffff


	//   ....[4]....
        /*0088*/ 	.word	0xffffffff


	//   ....[5]....
        /*008c*/ 	.word	0xffffffff


	//   ....[6]....
        /*0090*/ 	.word	0xffffffff


	//   ....[7]....
        /*0094*/ 	.word	0xffffffff


	//   ....[8]....
        /*0098*/ 	.word	0xffffffff


	//   ....[9]....
        /*009c*/ 	.word	0xffffffff


	//   ....[10]....
        /*00a0*/ 	.word	0xffffffff


	//   ....[11]....
        /*00a4*/ 	.word	0xffffffff


	//   ....[12]....
        /*00a8*/ 	.word	0xffffffff


	//----- nvinfo : EIATTR_COOP_GROUP_INSTR_OFFSETS
	.align		4
.L_41:
        /*00ac*/ 	.byte	0x04, 0x28
        /*00ae*/ 	.short	(.L_43 - .L_42)


	//   ....[0]....
.L_42:
        /*00b0*/ 	.word	0x00000090


	//   ....[1]....
        /*00b4*/ 	.word	0x000004d0


	//   ....[2]....
        /*00b8*/ 	.word	0x00000620


	//   ....[3]....
        /*00bc*/ 	.word	0x000007c0


	//   ....[4]....
        /*00c0*/ 	.word	0x000008c0


	//   ....[5]....
        /*00c4*/ 	.word	0x00000a30


	//   ....[6]....
        /*00c8*/ 	.word	0x00000bd0


	//   ....[7]....
        /*00cc*/ 	.word	0x00001d40


	//   ....[8]....
        /*00d0*/ 	.word	0x00002a90


	//   ....[9]....
        /*00d4*/ 	.word	0x00002ca0


	//   ....[10]....
        /*00d8*/ 	.word	0x00002cd0


	//   ....[11]....
        /*00dc*/ 	.word	0x00003700


	//   ....[12]....
        /*00e0*/ 	.word	0x00003930


	//----- nvinfo : EIATTR_VRC_CTA_INIT_COUNT
	.align		4
.L_43:
        /*00e4*/ 	.byte	0x02, 0x4a
        /*00e6*/ 	.byte	0x80
	.zero		1


	//----- nvinfo : EIATTR_SYSCALL_OFFSETS
	.align		4
        /*00e8*/ 	.byte	0x04, 0x46
        /*00ea*/ 	.short	(.L_45 - .L_44)


	//   ....[0]....
.L_44:
        /*00ec*/ 	.word	0x000052b0


	//   ....[1]....
        /*00f0*/ 	.word	0x000053a0


	//   ....[2]....
        /*00f4*/ 	.word	0x00005b10


	//   ....[3]....
        /*00f8*/ 	.word	0x00006790


	//   ....[4]....
        /*00fc*/ 	.word	0x000073e0


	//   ....[5]....
        /*0100*/ 	.word	0x00008030


	//----- nvinfo : EIATTR_MBARRIER_INSTR_OFFSETS
	.align		4
.L_45:
        /*0104*/ 	.byte	0x04, 0x39
        /*0106*/ 	.short	(.L_47 - .L_46)


	//   ....[0]....
.L_46:
        /*0108*/ 	.word	0x000005b0
        /*010c*/ 	.word	0x000000ff
        /*0110*/ 	.word	0x00000000
        /*0114*/ 	.short	0x0100
        /*0116*/ 	.byte	0x05
	.zero		1


	//   ....[1]....
        /*0118*/ 	.word	0x000005c0
        /*011c*/ 	.word	0x000000ff
        /*0120*/ 	.word	0x00000018
        /*0124*/ 	.short	0x0100
        /*0126*/ 	.byte	0x05
	.zero		1


	//   ....[2]....
        /*0128*/ 	.word	0x000005d0
        /*012c*/ 	.word	0x000000ff
        /*0130*/ 	.word	0x00000008
        /*0134*/ 	.short	0x0100
        /*0136*/ 	.byte	0x05
	.zero		1


	//   ....[3]....
        /*0138*/ 	.word	0x000005e0
        /*013c*/ 	.word	0x000000ff
        /*0140*/ 	.word	0x00000020
        /*0144*/ 	.short	0x0100
        /*0146*/ 	.byte	0x05
	.zero		1


	//   ....[4]....
        /*0148*/ 	.word	0x000005f0
        /*014c*/ 	.word	0x000000ff
        /*0150*/ 	.word	0x00000010
        /*0154*/ 	.short	0x0100
        /*0156*/ 	.byte	0x05
	.zero		1


	//   ....[5]....
        /*0158*/ 	.word	0x00000600
        /*015c*/ 	.word	0x000000ff
        /*0160*/ 	.word	0x00000028
        /*0164*/ 	.short	0x0100
        /*0166*/ 	.byte	0x05
	.zero		1


	//   ....[6]....
        /*0168*/ 	.word	0x00000730
        /*016c*/ 	.word	0x000000ff
        /*0170*/ 	.word	0x00000030
        /*0174*/ 	.short	0x0100
        /*0176*/ 	.byte	0x07
	.zero		1


	//   ....[7]....
        /*0178*/ 	.word	0x00000740
        /*017c*/ 	.word	0x000000ff
        /*0180*/ 	.word	0x00000050
        /*0184*/ 	.short	0x0100
        /*0186*/ 	.byte	0x07
	.zero		1


	//   ....[8]....
        /*0188*/ 	.word	0x00000750
        /*018c*/ 	.word	0x000000ff
        /*0190*/ 	.word	0x00000038
        /*0194*/ 	.short	0x0100
        /*0196*/ 	.byte	0x07
	.zero		1


	//   ....[9]....
        /*0198*/ 	.word	0x00000760
        /*019c*/ 	.word	0x000000ff
        /*01a0*/ 	.word	0x00000058
        /*01a4*/ 	.short	0x0100
        /*01a6*/ 	.byte	0x07
	.zero		1


	//   ....[10]....
        /*01a8*/ 	.word	0x00000770
        /*01ac*/ 	.word	0x000000ff
        /*01b0*/ 	.word	0x00000040
        /*01b4*/ 	.short	0x0100
        /*01b6*/ 	.byte	0x07
	.zero		1


	//   ....[11]....
        /*01b8*/ 	.word	0x00000780
        /*01bc*/ 	.word	0x000000ff
        /*01c0*/ 	.word	0x00000060
        /*01c4*/ 	.short	0x0100
        /*01c6*/ 	.byte	0x07
	.zero		1


	//   ....[12]....
        /*01c8*/ 	.word	0x00000790
        /*01cc*/ 	.word	0x000000ff
        /*01d0*/ 	.word	0x00000048
        /*01d4*/ 	.short	0x0100
        /*01d6*/ 	.byte	0x07
	.zero		1


	//   ....[13]....
        /*01d8*/ 	.word	0x000007a0
        /*01dc*/ 	.word	0x000000ff
        /*01e0*/ 	.word	0x00000068
        /*01e4*/ 	.short	0x0100
        /*01e6*/ 	.byte	0x07
	.zero		1


	//   ....[14]....
        /*01e8*/ 	.word	0x00000890
        /*01ec*/ 	.word	0x000000ff
        /*01f0*/ 	.word	0x00000070
        /*01f4*/ 	.short	0x0100
        /*01f6*/ 	.byte	0x05
	.zero		1


	//   ....[15]....
        /*01f8*/ 	.word	0x000008a0
        /*01fc*/ 	.word	0x000000ff
        /*0200*/ 	.word	0x00000078
        /*0204*/ 	.short	0x0100
        /*0206*/ 	.byte	0x05
	.zero		1


	//   ....[16]....
        /*0208*/ 	.word	0x000009e0
        /*020c*/ 	.word	0x000000ff
        /*0210*/ 	.word	0x00000080
        /*0214*/ 	.short	0x0100
        /*0216*/ 	.byte	0x05
	.zero		1


	//   ....[17]....
        /*0218*/ 	.word	0x000009f0
        /*021c*/ 	.word	0x000000ff
        /*0220*/ 	.word	0x00000090
        /*0224*/ 	.short	0x0100
        /*0226*/ 	.byte	0x05
	.zero		1


	//   ....[18]....
        /*0228*/ 	.word	0x00000a00
        /*022c*/ 	.word	0x000000ff
        /*0230*/ 	.word	0x00000088
        /*0234*/ 	.short	0x0100
        /*0236*/ 	.byte	0x05
	.zero		1


	//   ....[19]....
        /*0238*/ 	.word	0x00000a10
        /*023c*/ 	.word	0x000000ff
        /*0240*/ 	.word	0x00000098
        /*0244*/ 	.short	0x0100
        /*0246*/ 	.byte	0x05
	.zero		1


	//   ....[20]....
        /*0248*/ 	.word	0x00000b40
        /*024c*/ 	.word	0x000000ff
        /*0250*/ 	.word	0x000000a0
        /*0254*/ 	.short	0x0100
        /*0256*/ 	.byte	0x07
	.zero		1


	//   ....[21]....
        /*0258*/ 	.word	0x00000b50
        /*025c*/ 	.word	0x000000ff
        /*0260*/ 	.word	0x000000c0
        /*0264*/ 	.short	0x0100
        /*0266*/ 	.byte	0x07
	.zero		1


	//   ....[22]....
        /*0268*/ 	.word	0x00000b60
        /*026c*/ 	.word	0x000000ff
        /*0270*/ 	.word	0x000000a8
        /*0274*/ 	.short	0x0100
        /*0276*/ 	.byte	0x07
	.zero		1


	//   ....[23]....
        /*0278*/ 	.word	0x00000b70
        /*027c*/ 	.word	0x000000ff
        /*0280*/ 	.word	0x000000c8
        /*0284*/ 	.short	0x0100
        /*0286*/ 	.byte	0x07
	.zero		1


	//   ....[24]....
        /*0288*/ 	.word	0x00000b80
        /*028c*/ 	.word	0x000000ff
        /*0290*/ 	.word	0x000000b0
        /*0294*/ 	.short	0x0100
        /*0296*/ 	.byte	0x07
	.zero		1


	//   ....[25]....
        /*0298*/ 	.word	0x00000b90
        /*029c*/ 	.word	0x000000ff
        /*02a0*/ 	.word	0x000000d0
        /*02a4*/ 	.short	0x0100
        /*02a6*/ 	.byte	0x07
	.zero		1


	//   ....[26]....
        /*02a8*/ 	.word	0x00000ba0
        /*02ac*/ 	.word	0x000000ff
        /*02b0*/ 	.word	0x000000b8
        /*02b4*/ 	.short	0x0100
        /*02b6*/ 	.byte	0x07
	.zero		1


	//   ....[27]....
        /*02b8*/ 	.word	0x00000bb0
        /*02bc*/ 	.word	0x000000ff
        /*02c0*/ 	.word	0x000000d8
        /*02c4*/ 	.short	0x0100
        /*02c6*/ 	.byte	0x07
	.zero		1


	//   ....[28]....
        /*02c8*/ 	.word	0x00000ca0
        /*02cc*/ 	.word	0x000000ff
        /*02d0*/ 	.word	0x000000e0
        /*02d4*/ 	.short	0x0100
        /*02d6*/ 	.byte	0x05
	.zero		1


	//   ....[29]....
        /*02d8*/ 	.word	0x00000cb0
        /*02dc*/ 	.word	0x000000ff
        /*02e0*/ 	.word	0x000000f0
        /*02e4*/ 	.short	0x0100
        /*02e6*/ 	.byte	0x05
	.zero		1


	//   ....[30]....
        /*02e8*/ 	.word	0x00000cc0
        /*02ec*/ 	.word	0x000000ff
        /*02f0*/ 	.word	0x000000e8
        /*02f4*/ 	.short	0x0100
        /*02f6*/ 	.byte	0x05
	.zero		1


	//   ....[31]....
        /*02f8*/ 	.word	0x00000cd0
        /*02fc*/ 	.word	0x000000ff
        /*0300*/ 	.word	0x000000f8
        /*0304*/ 	.short	0x0100
        /*0306*/ 	.byte	0x05
	.zero		1


	//   ....[32]....
        /*0308*/ 	.word	0x000015a0
        /*030c*/ 	.word	0x00000002
        /*0310*/ 	.word	0x000000f0
        /*0314*/ 	.short	0x010a
        /*0316*/ 	.byte	0xff
	.zero		1


	//   ....[33]....
        /*0318*/ 	.word	0x000015d0
        /*031c*/ 	.word	0x00000002
        /*0320*/ 	.word	0x000000e0
        /*0324*/ 	.short	0x0101
        /*0326*/ 	.byte	0xff
	.zero		1


	//   ....[34]....
        /*0328*/ 	.word	0x000016a0
        /*032c*/ 	.word	0x000000ff
        /*0330*/ 	.word	0x00000018
        /*0334*/ 	.short	0x010a
        /*0336*/ 	.byte	0x08
	.zero		1


	//   ....[35]....
        /*0338*/ 	.word	0x00001750
        /*033c*/ 	.word	0x000000ff
        /*0340*/ 	.word	0x00000018
        /*0344*/ 	.short	0x010a
        /*0346*/ 	.byte	0x21
	.zero		1


	//   ....[36]....
        /*0348*/ 	.word	0x000018b0
        /*034c*/ 	.word	0x000000ff
        /*0350*/ 	.word	0x00000018
        /*0354*/ 	.short	0x010a
        /*0356*/ 	.byte	0x08
	.zero		1


	//   ....[37]....
        /*0358*/ 	.word	0x000019f0
        /*035c*/ 	.word	0x000000ff
        /*0360*/ 	.word	0x00000078
        /*0364*/ 	.short	0x0101
        /*0366*/ 	.byte	0x04
	.zero		1


	//   ....[38]....
        /*0368*/ 	.word	0x00001a10
        /*036c*/ 	.word	0x000000ff
        /*0370*/ 	.word	0x00000018
        /*0374*/ 	.short	0x010a
        /*0376*/ 	.byte	0x08
	.zero		1


	//   ....[39]....
        /*0378*/ 	.word	0x00001aa0
        /*037c*/ 	.word	0x000000ff
        /*0380*/ 	.word	0x00000018
        /*0384*/ 	.short	0x010a
        /*0386*/ 	.byte	0x19
	.zero		1


	//   ....[40]....
        /*0388*/ 	.word	0x00001c00
        /*038c*/ 	.word	0x000000ff
        /*0390*/ 	.word	0x00000018
        /*0394*/ 	.short	0x010a
        /*0396*/ 	.byte	0x08
	.zero		1


	//   ....[41]....
        /*0398*/ 	.word	0x00001d70
        /*039c*/ 	.word	0x00000002
        /*03a0*/ 	.word	0x00000080
        /*03a4*/ 	.short	0x010a
        /*03a6*/ 	.byte	0xff
	.zero		1


	//   ....[42]....
        /*03a8*/ 	.word	0x00001e30
        /*03ac*/ 	.word	0x00000002
        /*03b0*/ 	.word	0x00000000
        /*03b4*/ 	.short	0x0101
        /*03b6*/ 	.byte	0xff
	.zero		1


	//   ....[43]....
        /*03b8*/ 	.word	0x00002390
        /*03bc*/ 	.word	0x000000ff
        /*03c0*/ 	.word	0x00000000
        /*03c4*/ 	.short	0x010a
        /*03c6*/ 	.byte	0x05
	.zero		1


	//   ....[44]....
        /*03c8*/ 	.word	0x00002420
        /*03cc*/ 	.word	0x000000ff
        /*03d0*/ 	.word	0x00000000
        /*03d4*/ 	.short	0x010a
        /*03d6*/ 	.byte	0x05
	.zero		1


	//   ....[45]....
        /*03d8*/ 	.word	0x000024c0
        /*03dc*/ 	.word	0x00000000
        /*03e0*/ 	.word	0x00000000
        /*03e4*/ 	.short	0x010a
        /*03e6*/ 	.byte	0xff
	.zero		1


	//   ....[46]....
        /*03e8*/ 	.word	0x000025e0
        /*03ec*/ 	.word	0x00000000
        /*03f0*/ 	.word	0x000000e0
        /*03f4*/ 	.short	0x010a
        /*03f6*/ 	.byte	0xff
	.zero		1


	//   ....[47]....
        /*03f8*/ 	.word	0x00002650
        /*03fc*/ 	.word	0x00000000
        /*0400*/ 	.word	0x00000000
        /*0404*/ 	.short	0x0101
        /*0406*/ 	.byte	0xff
	.zero		1


	//   ....[48]....
        /*0408*/ 	.word	0x00002670
        /*040c*/ 	.word	0x000000ff
        /*0410*/ 	.word	0x00000090
        /*0414*/ 	.short	0x010a
        /*0416*/ 	.byte	0x05
	.zero		1


	//   ....[49]....
        /*0418*/ 	.word	0x00002790
        /*041c*/ 	.word	0x00000000
        /*0420*/ 	.word	0x00000080
        /*0424*/ 	.short	0x010a
        /*0426*/ 	.byte	0xff
	.zero		1


	//   ....[50]....
        /*0428*/ 	.word	0x00002890
        /*042c*/ 	.word	0x00000000
        /*0430*/ 	.word	0x00000000
        /*0434*/ 	.short	0x0101
        /*0436*/ 	.byte	0xff
	.zero		1


	//   ....[51]....
        /*0438*/ 	.word	0x00002920
        /*043c*/ 	.word	0x000000ff
        /*0440*/ 	.word	0x00000090
        /*0444*/ 	.short	0x0106
        /*0446*/ 	.byte	0x05
	.zero		1


	//   ....[52]....
        /*0448*/ 	.word	0x00002940
        /*044c*/ 	.word	0x000000ff
        /*0450*/ 	.word	0x00000090
        /*0454*/ 	.short	0x010a
        /*0456*/ 	.byte	0x05
	.zero		1


	//   ....[53]....
        /*0458*/ 	.word	0x000029d0
        /*045c*/ 	.word	0x000000ff
        /*0460*/ 	.word	0x00000090
        /*0464*/ 	.short	0x0106
        /*0466*/ 	.byte	0x04
	.zero		1


	//   ....[54]....
        /*0468*/ 	.word	0x00002a10
        /*046c*/ 	.word	0x00000000
        /*0470*/ 	.word	0x00000090
        /*0474*/ 	.short	0x010a
        /*0476*/ 	.byte	0xff
	.zero		1


	//   ....[55]....
        /*0478*/ 	.word	0x00002f50
        /*047c*/ 	.word	0x00000000
        /*0480*/ 	.word	0x00000080
        /*0484*/ 	.short	0x010a
        /*0486*/ 	.byte	0xff
	.zero		1


	//   ....[56]....
        /*0488*/ 	.word	0x00003060
        /*048c*/ 	.word	0x00000003
        /*0490*/ 	.word	0x00000000
        /*0494*/ 	.short	0x0101
        /*0496*/ 	.byte	0xff
	.zero		1


	//   ....[57]....
        /*0498*/ 	.word	0x00003070
        /*049c*/ 	.word	0x000000ff
        /*04a0*/ 	.word	0x00000000
        /*04a4*/ 	.short	0x010a
        /*04a6*/ 	.byte	0x06
	.zero		1


	//   ....[58]....
        /*04a8*/ 	.word	0x00003090
        /*04ac*/ 	.word	0x000000ff
        /*04b0*/ 	.word	0x000000c0
        /*04b4*/ 	.short	0x010a
        /*04b6*/ 	.byte	0x07
	.zero		1


	//   ....[59]....
        /*04b8*/ 	.word	0x00003160
        /*04bc*/ 	.word	0x000000ff
        /*04c0*/ 	.word	0x00000000
        /*04c4*/ 	.short	0x010a
        /*04c6*/ 	.byte	0x06
	.zero		1


	//   ....[60]....
        /*04c8*/ 	.word	0x00003290
        /*04cc*/ 	.word	0x000000ff
        /*04d0*/ 	.word	0x00000000
        /*04d4*/ 	.short	0x010a
        /*04d6*/ 	.byte	0x1a
	.zero		1


	//   ....[61]....
        /*04d8*/ 	.word	0x00003530
        /*04dc*/ 	.word	0x000000ff
        /*04e0*/ 	.word	0x00000000
        /*04e4*/ 	.short	0x010a
        /*04e6*/ 	.byte	0x06
	.zero		1


	//   ....[62]....
        /*04e8*/ 	.word	0x000035c0
        /*04ec*/ 	.word	0x000000ff
        /*04f0*/ 	.word	0x00000000
        /*04f4*/ 	.short	0x010a
        /*04f6*/ 	.byte	0x06
	.zero		1


	//   ....[63]....
        /*04f8*/ 	.word	0x00003650
        /*04fc*/ 	.word	0x000000ff
        /*0500*/ 	.word	0x00000000
        /*0504*/ 	.short	0x010a
        /*0506*/ 	.byte	0x06
	.zero		1


	//   ....[64]....
        /*0508*/ 	.word	0x000036e0
        /*050c*/ 	.word	0x000000ff
        /*0510*/ 	.word	0x00000000
        /*0514*/ 	.short	0x010a
        /*0516*/ 	.byte	0x07
	.zero		1


	//   ....[65]....
        /*0518*/ 	.word	0x00003b60
        /*051c*/ 	.word	0x00000000
        /*0520*/ 	.word	0x00000080
        /*0524*/ 	.short	0x010a
        /*0526*/ 	.byte	0xff
	.zero		1


	//   ....[66]....
        /*0528*/ 	.word	0x00003c20
        /*052c*/ 	.word	0x00000000
        /*0530*/ 	.word	0x00000000
        /*0534*/ 	.short	0x0101
        /*0536*/ 	.byte	0xff
	.zero		1


	//   ....[67]....
        /*0538*/ 	.word	0x00003f40
        /*053c*/ 	.word	0x000000ff
        /*0540*/ 	.word	0x00000078
        /*0544*/ 	.short	0x010a
        /*0546*/ 	.byte	0x07
	.zero		1


	//   ....[68]....
        /*0548*/ 	.word	0x00004130
        /*054c*/ 	.word	0x000000ff
        /*0550*/ 	.word	0x00000050
        /*0554*/ 	.short	0x010a
        /*0556*/ 	.byte	0x07
	.zero		1


	//   ....[69]....
        /*0558*/ 	.word	0x000042a0
        /*055c*/ 	.word	0x000000ff
        /*0560*/ 	.word	0x00000030
        /*0564*/ 	.short	0x010b
        /*0566*/ 	.byte	0x07
	.zero		1


	//   ....[70]....
        /*0568*/ 	.word	0x000042b0
        /*056c*/ 	.word	0x000000ff
        /*0570*/ 	.word	0x00000000
        /*0574*/ 	.short	0x0101
        /*0576*/ 	.byte	0x08
	.zero		1


	//   ....[71]....
        /*0578*/ 	.word	0x000042c0
        /*057c*/ 	.word	0x000000ff
        /*0580*/ 	.word	0x00000058
        /*0584*/ 	.short	0x010a
        /*0586*/ 	.byte	0x07
	.zero		1


	//   ....[72]....
        /*0588*/ 	.word	0x00004410
        /*058c*/ 	.word	0x000000ff
        /*0590*/ 	.word	0x00000038
        /*0594*/ 	.short	0x010b
        /*0596*/ 	.byte	0x07
	.zero		1


	//   ....[73]....
        /*0598*/ 	.word	0x00004420
        /*059c*/ 	.word	0x000000ff
        /*05a0*/ 	.word	0x00000000
        /*05a4*/ 	.short	0x0101
        /*05a6*/ 	.byte	0x08
	.zero		1


	//   ....[74]....
        /*05a8*/ 	.word	0x00004430
        /*05ac*/ 	.word	0x000000ff
        /*05b0*/ 	.word	0x00000060
        /*05b4*/ 	.short	0x010a
        /*05b6*/ 	.byte	0x07
	.zero		1


	//   ....[75]....
        /*05b8*/ 	.word	0x000045b0
        /*05bc*/ 	.word	0x000000ff
        /*05c0*/ 	.word	0x00000040
        /*05c4*/ 	.short	0x010b
        /*05c6*/ 	.byte	0x07
	.zero		1


	//   ....[76]....
        /*05c8*/ 	.word	0x000045f0
        /*05cc*/ 	.word	0x000000ff
        /*05d0*/ 	.word	0x00000000
        /*05d4*/ 	.short	0x0101
        /*05d6*/ 	.byte	0x08
	.zero		1


	//   ....[77]....
        /*05d8*/ 	.word	0x00004630
        /*05dc*/ 	.word	0x000000ff
        /*05e0*/ 	.word	0x00000068
        /*05e4*/ 	.short	0x010a
        /*05e6*/ 	.byte	0x07
	.zero		1


	//   ....[78]....
        /*05e8*/ 	.word	0x00004870
        /*05ec*/ 	.word	0x000000ff
        /*05f0*/ 	.word	0x00000048
        /*05f4*/ 	.short	0x010b
        /*05f6*/ 	.byte	0x07
	.zero		1


	//   ....[79]....
        /*05f8*/ 	.word	0x00004890
        /*05fc*/ 	.word	0x000000ff
        /*0600*/ 	.word	0x00000000
        /*0604*/ 	.short	0x0101
        /*0606*/ 	.byte	0x0d
	.zero		1


	//   ....[80]....
        /*0608*/ 	.word	0x000048c0
        /*060c*/ 	.word	0x000000ff
        /*0610*/ 	.word	0x00000050
        /*0614*/ 	.short	0x010a
        /*0616*/ 	.byte	0x07
	.zero		1


	//   ....[81]....
        /*0618*/ 	.word	0x000048e0
        /*061c*/ 	.word	0x000000ff
        /*0620*/ 	.word	0x00000058
        /*0624*/ 	.short	0x010a
        /*0626*/ 	.byte	0x07
	.zero		1


	//   ....[82]....
        /*0628*/ 	.word	0x00004900
        /*062c*/ 	.word	0x000000ff
        /*0630*/ 	.word	0x00000060
        /*0634*/ 	.short	0x010a
        /*0636*/ 	.byte	0x07
	.zero		1


	//   ....[83]....
        /*0638*/ 	.word	0x00004940
        /*063c*/ 	.word	0x00000000
        /*0640*/ 	.word	0x00000068
        /*0644*/ 	.short	0x010a
        /*0646*/ 	.byte	0xff
	.zero		1


	//   ....[84]....
        /*0648*/ 	.word	0x00004c70
        /*064c*/ 	.word	0x00000000
        /*0650*/ 	.word	0x00000080
        /*0654*/ 	.short	0x010a
        /*0656*/ 	.byte	0xff
	.zero		1


	//   ....[85]....
        /*0658*/ 	.word	0x00004d80
        /*065c*/ 	.word	0x00000000
        /*0660*/ 	.word	0x00000000
        /*0664*/ 	.short	0x0101
        /*0666*/ 	.byte	0xff
	.zero		1


	//   ....[86]....
        /*0668*/ 	.word	0x000057d0
        /*066c*/ 	.word	0x000000ff
        /*0670*/ 	.word	0x00000030
        /*0674*/ 	.short	0x010a
        /*0676*/ 	.byte	0x30
	.zero		1


	//   ....[87]....
        /*0678*/ 	.word	0x00005810
        /*067c*/ 	.word	0x00000040
        /*0680*/ 	.word	0x000000a0
        /*0684*/ 	.short	0x010a
        /*0686*/ 	.byte	0xff
	.zero		1


	//   ....[88]....
        /*0688*/ 	.word	0x00005900
        /*068c*/ 	.word	0x000000ff
        /*0690*/ 	.word	0x00000030
        /*0694*/ 	.short	0x010a
        /*0696*/ 	.byte	0x30
	.zero		1


	//   ....[89]....
        /*0698*/ 	.word	0x000059f0
        /*069c*/ 	.word	0x00000040
        /*06a0*/ 	.word	0x000000a0
        /*06a4*/ 	.short	0x010a
        /*06a6*/ 	.byte	0xff
	.zero		1


	//   ....[90]....
        /*06a8*/ 	.word	0x000064c0
        /*06ac*/ 	.word	0x00000000
        /*06b0*/ 	.word	0x00000000
        /*06b4*/ 	.short	0x0101
        /*06b6*/ 	.byte	0xff
	.zero		1


	//   ....[91]....
        /*06b8*/ 	.word	0x000064d0
        /*06bc*/ 	.word	0x00000002
        /*06c0*/ 	.word	0x00000030
        /*06c4*/ 	.short	0x010a
        /*06c6*/ 	.byte	0xff
	.zero		1


	//   ....[92]....
        /*06c8*/ 	.word	0x000065b0
        /*06cc*/ 	.word	0x00000002
        /*06d0*/ 	.word	0x00000030
        /*06d4*/ 	.short	0x010a
        /*06d6*/ 	.byte	0xff
	.zero		1


	//   ....[93]....
        /*06d8*/ 	.word	0x00007110
        /*06dc*/ 	.word	0x00000048
        /*06e0*/ 	.word	0x00000000
        /*06e4*/ 	.short	0x0101
        /*06e6*/ 	.byte	0xff
	.zero		1


	//   ....[94]....
        /*06e8*/ 	.word	0x00007130
        /*06ec*/ 	.word	0x00000000
        /*06f0*/ 	.word	0x00000030
        /*06f4*/ 	.short	0x010a
        /*06f6*/ 	.byte	0xff
	.zero		1


	//   ....[95]....
        /*06f8*/ 	.word	0x00007200
        /*06fc*/ 	.word	0x00000000
        /*0700*/ 	.word	0x00000030
        /*0704*/ 	.short	0x010a
        /*0706*/ 	.byte	0xff
	.zero		1


	//   ....[96]....
        /*0708*/ 	.word	0x00007d60
        /*070c*/ 	.word	0x00000048
        /*0710*/ 	.word	0x00000000
        /*0714*/ 	.short	0x0101
        /*0716*/ 	.byte	0xff
	.zero		1


	//   ....[97]....
        /*0718*/ 	.word	0x00007d80
        /*071c*/ 	.word	0x00000000
        /*0720*/ 	.word	0x00000030
        /*0724*/ 	.short	0x010a
        /*0726*/ 	.byte	0xff
	.zero		1


	//   ....[98]....
        /*0728*/ 	.word	0x00007e50
        /*072c*/ 	.word	0x00000000
        /*0730*/ 	.word	0x00000030
        /*0734*/ 	.short	0x010a
        /*0736*/ 	.byte	0xff
	.zero		1


	//   ....[99]....
        /*0738*/ 	.word	0x00008190
        /*073c*/ 	.word	0x000000ff
        /*0740*/ 	.word	0x00000000
        /*0744*/ 	.short	0x0101
        /*0746*/ 	.byte	0x05
	.zero		1


	//   ....[100]....
        /*0748*/ 	.word	0x00008a10
        /*074c*/ 	.word	0x00000000
        /*0750*/ 	.word	0x00000000
        /*0754*/ 	.short	0x0101
        /*0756*/ 	.byte	0xff
	.zero		1


	//   ....[101]....
        /*0758*/ 	.word	0x00008c80
        /*075c*/ 	.word	0x000000ff
        /*0760*/ 	.word	0x00000000
        /*0764*/ 	.short	0x0101
        /*0766*/ 	.byte	0x04
	.zero		1


	//   ....[102]....
        /*0768*/ 	.word	0x00008ca0
        /*076c*/ 	.word	0x00000002
        /*0770*/ 	.word	0x000000f0
        /*0774*/ 	.short	0x010a
        /*0776*/ 	.byte	0xff
	.zero		1


	//   ....[103]....
        /*0778*/ 	.word	0x00008d00
        /*077c*/ 	.word	0x00000002
        /*0780*/ 	.word	0x00000018
        /*0784*/ 	.short	0x010a
        /*0786*/ 	.byte	0xff
	.zero		1


	//   ....[104]....
        /*0788*/ 	.word	0x00008d60
        /*078c*/ 	.word	0x00000002
        /*0790*/ 	.word	0x00000018
        /*0794*/ 	.short	0x010a
        /*0796*/ 	.byte	0xff
	.zero		1


	//   ....[105]....
        /*0798*/ 	.word	0x00008db0
        /*079c*/ 	.word	0x00000002
        /*07a0*/ 	.word	0x00000080
        /*07a4*/ 	.short	0x010a
        /*07a6*/ 	.byte	0xff
	.zero		1


	//   ....[106]....
        /*07a8*/ 	.word	0x00008e10
        /*07ac*/ 	.word	0x00000000
        /*07b0*/ 	.word	0x00000000
        /*07b4*/ 	.short	0x010a
        /*07b6*/ 	.byte	0xff
	.zero		1


	//   ....[107]....
        /*07b8*/ 	.word	0x00008e70
        /*07bc*/ 	.word	0x00000000
        /*07c0*/ 	.word	0x00000000
        /*07c4*/ 	.short	0x010a
        /*07c6*/ 	.byte	0xff
	.zero		1


	//   ....[108]....
        /*07c8*/ 	.word	0x00008ec0
        /*07cc*/ 	.word	0x00000000
        /*07d0*/ 	.word	0x000000e0
        /*07d4*/ 	.short	0x010a
        /*07d6*/ 	.byte	0xff
	.zero		1


	//   ....[109]....
        /*07d8*/ 	.word	0x00008f20
        /*07dc*/ 	.word	0x00000000
        /*07e0*/ 	.word	0x00000090
        /*07e4*/ 	.short	0x010a
        /*07e6*/ 	.byte	0xff
	.zero		1


	//   ....[110]....
        /*07e8*/ 	.word	0x00008f70
        /*07ec*/ 	.word	0x00000000
        /*07f0*/ 	.word	0x00000080
        /*07f4*/ 	.short	0x010a
        /*07f6*/ 	.byte	0xff
	.zero		1


	//   ....[111]....
        /*07f8*/ 	.word	0x00008fd0
        /*07fc*/ 	.word	0x00000000
        /*0800*/ 	.word	0x00000090
        /*0804*/ 	.short	0x010a
        /*0806*/ 	.byte	0xff
	.zero		1


	//   ....[112]....
        /*0808*/ 	.word	0x00009020
        /*080c*/ 	.word	0x00000000
        /*0810*/ 	.word	0x00000080
        /*0814*/ 	.short	0x010a
        /*0816*/ 	.byte	0xff
	.zero		1


	//   ....[113]....
        /*0818*/ 	.word	0x00009080
        /*081c*/ 	.word	0x00000002
        /*0820*/ 	.word	0x000000c0
        /*0824*/ 	.short	0x010a
        /*0826*/ 	.byte	0xff
	.zero		1


	//   ....[114]....
        /*0828*/ 	.word	0x000090e0
        /*082c*/ 	.word	0x00000000
        /*0830*/ 	.word	0x00000000
        /*0834*/ 	.short	0x010a
        /*0836*/ 	.byte	0xff
	.zero		1


	//   ....[115]....
        /*0838*/ 	.word	0x00009140
        /*083c*/ 	.word	0x00000000
        /*0840*/ 	.word	0x00000000
        /*0844*/ 	.short	0x010a
        /*0846*/ 	.byte	0xff
	.zero		1


	//   ....[116]....
        /*0848*/ 	.word	0x000091a0
        /*084c*/ 	.word	0x00000000
        /*0850*/ 	.word	0x00000000
        /*0854*/ 	.short	0x010a
        /*0856*/ 	.byte	0xff
	.zero		1


	//   ....[117]....
        /*0858*/ 	.word	0x00009200
        /*085c*/ 	.word	0x00000000
        /*0860*/ 	.word	0x00000000
        /*0864*/ 	.short	0x010a
        /*0866*/ 	.byte	0xff
	.zero		1


	//   ....[118]....
        /*0868*/ 	.word	0x00009260
        /*086c*/ 	.word	0x00000000
        /*0870*/ 	.word	0x00000000
        /*0874*/ 	.short	0x010a
        /*0876*/ 	.byte	0xff
	.zero		1


	//   ....[119]....
        /*0878*/ 	.word	0x000092b0
        /*087c*/ 	.word	0x00000000
        /*0880*/ 	.word	0x00000080
        /*0884*/ 	.short	0x010a
        /*0886*/ 	.byte	0xff
	.zero		1


	//   ....[120]....
        /*0888*/ 	.word	0x00009310
        /*088c*/ 	.word	0x00000000
        /*0890*/ 	.word	0x00000078
        /*0894*/ 	.short	0x010a
        /*0896*/ 	.byte	0xff
	.zero		1


	//   ....[121]....
        /*0898*/ 	.word	0x00009370
        /*089c*/ 	.word	0x00000000
        /*08a0*/ 	.word	0x00000050
        /*08a4*/ 	.short	0x010a
        /*08a6*/ 	.byte	0xff
	.zero		1


	//   ....[122]....
        /*08a8*/ 	.word	0x000093d0
        /*08ac*/ 	.word	0x00000000
        /*08b0*/ 	.word	0x00000058
        /*08b4*/ 	.short	0x010a
        /*08b6*/ 	.byte	0xff
	.zero		1


	//   ....[123]....
        /*08b8*/ 	.word	0x00009430
        /*08bc*/ 	.word	0x00000000
        /*08c0*/ 	.word	0x00000060
        /*08c4*/ 	.short	0x010a
        /*08c6*/ 	.byte	0xff
	.zero		1


	//   ....[124]....
        /*08c8*/ 	.word	0x00009490
        /*08cc*/ 	.word	0x00000000
        /*08d0*/ 	.word	0x00000068
        /*08d4*/ 	.short	0x010a
        /*08d6*/ 	.byte	0xff
	.zero		1


	//   ....[125]....
        /*08d8*/ 	.word	0x000094f0
        /*08dc*/ 	.word	0x00000000
        /*08e0*/ 	.word	0x00000050
        /*08e4*/ 	.short	0x010a
        /*08e6*/ 	.byte	0xff
	.zero		1


	//   ....[126]....
        /*08e8*/ 	.word	0x00009550
        /*08ec*/ 	.word	0x00000000
        /*08f0*/ 	.word	0x00000058
        /*08f4*/ 	.short	0x010a
        /*08f6*/ 	.byte	0xff
	.zero		1


	//   ....[127]....
        /*08f8*/ 	.word	0x000095b0
        /*08fc*/ 	.word	0x00000000
        /*0900*/ 	.word	0x00000060
        /*0904*/ 	.short	0x010a
        /*0906*/ 	.byte	0xff
	.zero		1


	//   ....[128]....
        /*0908*/ 	.word	0x00009600
        /*090c*/ 	.word	0x00000000
        /*0910*/ 	.word	0x00000080
        /*0914*/ 	.short	0x010a
        /*0916*/ 	.byte	0xff
	.zero		1


	//   ....[129]....
        /*0918*/ 	.word	0x00009660
        /*091c*/ 	.word	0x00000002
        /*0920*/ 	.word	0x00000030
        /*0924*/ 	.short	0x010a
        /*0926*/ 	.byte	0xff
	.zero		1


	//   ....[130]....
        /*0928*/ 	.word	0x000096b0
        /*092c*/ 	.word	0x00000040
        /*0930*/ 	.word	0x000000a0
        /*0934*/ 	.short	0x010a
        /*0936*/ 	.byte	0xff
	.zero		1


	//   ....[131]....
        /*0938*/ 	.word	0x00009700
        /*093c*/ 	.word	0x00000002
        /*0940*/ 	.word	0x00000030
        /*0944*/ 	.short	0x010a
        /*0946*/ 	.byte	0xff
	.zero		1


	//   ....[132]....
        /*0948*/ 	.word	0x00009750
        /*094c*/ 	.word	0x00000000
        /*0950*/ 	.word	0x00000030
        /*0954*/ 	.short	0x010a
        /*0956*/ 	.byte	0xff
	.zero		1


	//   ....[133]....
        /*0958*/ 	.word	0x000097a0
        /*095c*/ 	.word	0x00000000
        /*0960*/ 	.word	0x00000030
        /*0964*/ 	.short	0x010a
        /*0966*/ 	.byte	0xff
	.zero		1


	//----- nvinfo : EIATTR_NUM_MBARRIERS
	.align		4
.L_47:
        /*0968*/ 	.byte	0x03, 0x38
        /*096a*/ 	.short	0x0020


	//----- nvinfo : EIATTR_EXIT_INSTR_OFFSETS
	.align		4
        /*096c*/ 	.byte	0x04, 0x1c
        /*096e*/ 	.short	(.L_49 - .L_48)


	//   ....[0]....
.L_48:
        /*0970*/ 	.word	0x000024f0


	//   ....[1]....
        /*0974*/ 	.word	0x000029e0


	//   ....[2]....
        /*0978*/ 	.word	0x00002a40


	//   ....[3]....
        /*097c*/ 	.word	0x00003940


	//   ....[4]....
        /*0980*/ 	.word	0x00004970


	//   ....[5]....
        /*0984*/ 	.word	0x000049b0


	//   ....[6]....
        /*0988*/ 	.word	0x00008b70


	//   ....[7]....
        /*098c*/ 	.word	0x00008bf0


	//   ....[8]....
        /*0990*/ 	.word	0x00008c20


	//   ....[9]....
        /*0994*/ 	.word	0x00008c90


	//----- nvinfo : EIATTR_MAX_THREADS
	.align		4
.L_49:
        /*0998*/ 	.byte	0x04, 0x05
        /*099a*/ 	.short	(.L_51 - .L_50)
.L_50:
        /*099c*/ 	.word	0x00000100
        /*09a0*/ 	.word	0x00000001
        /*09a4*/ 	.word	0x00000001


	//----- nvinfo : EIATTR_CRS_STACK_SIZE
	.align		4
.L_51:
        /*09a8*/ 	.byte	0x04, 0x1e
        /*09aa*/ 	.short	(.L_53 - .L_52)
.L_52:
        /*09ac*/ 	.word	0x00000000


	//----- nvinfo : EIATTR_CBANK_PARAM_SIZE
	.align		4
.L_53:
        /*09b0*/ 	.byte	0x03, 0x19
        /*09b2*/ 	.short	0x0800


	//----- nvinfo : EIATTR_PARAM_CBANK
	.align		4
        /*09b4*/ 	.byte	0x04, 0x0a
        /*09b6*/ 	.short	(.L_55 - .L_54)
	.align		4
.L_54:
        /*09b8*/ 	.word	index@(.nv.constant0._ZN7cutlass13device_kernelINS_4gemm6kernel13GemmUniversalIN4cute5tupleIJiiiiEEENS1_10collective13CollectiveMmaINS1_35MainloopSm100TmaUmmaWarpSpecializedILi3ELi2ELi4ENS5_IJNS4_1CILi1EEESB_SB_EEEEENS5_IJNSA_ILi128EEESE_NSA_ILi64EEEEEENS_6half_tENS5_IJlSB_lEEESH_NS5_IJSB_llEEENS4_8TiledMMAINS4_8MMA_AtomIJNS4_20SM100_MMA_F16BF16_SSISH_SH_fLi128ELi128ELNS4_4UMMA5MajorE0ELSO_1ELNSN_7ScaleInE0ELSP_0EEEEEENS4_6LayoutISC_NS5_IJNSA_ILi0EEEST_ST_EEEEENS5_IJNS4_10UnderscoreESW_SW_EEEEENS4_13SM90_TMA_LOADENS4_14ComposedLayoutINS4_7SwizzleILi3ELi4ELi3EEENS4_18smem_ptr_flag_bitsILi16EEENSS_INS5_IJNSA_ILi8EEESF_EEENS5_IJSF_SB_EEEEEEEvNS4_8identityESZ_NS10_IS12_S14_NSS_INS5_IJSF_S15_EEENS5_IJSB_SF_EEEEEEEvS1A_EENS_8epilogue10collective18CollectiveEpilogueINS1G_23Sm100TmaWarpSpecializedILi4ELi2ELi32ELb1ELb0EEEJSG_NS5_IJNSS_ISE_SB_EENSS_INSA_ILi32EEESB_EEEEESH_SI_SH_SI_NS1G_6fusion15FusionCallbacksIS1K_NS1P_17LinearCombinationISH_fSH_fLNS_15FloatRoundStyleE2EEESG_S1O_JEEENS4_5SM1004TMEM4LOAD26SM100_TMEM_LOAD_32dp32b32xESZ_NS10_INS11_ILi2ELi4ELi3EEES14_NSS_INS5_IJS15_S1M_EEENS5_IJS1M_SB_EEEEEEENS4_39AutoVectorizingCopyWithAssumedAlignmentILi128EEENS4_14SM90_TMA_STOREES23_S25_S25_EEEvvEEEEvNT_6ParamsE)
        /*09bc*/ 	.short	0x0380
        /*09be*/ 	.short	0x0800


	//----- nvinfo : EIATTR_SW_WAR
	.align		4
.L_55:
        /*09c0*/ 	.byte	0x04, 0x36
        /*09c2*/ 	.short	(.L_57 - .L_56)
.L_56:
        /*09c4*/ 	.word	0x00000008
.L_57:


//--------------------- .nv.callgraph             --------------------------
	.section	.nv.callgraph,"",@"SHT_CUDA_CALLGRAPH"
	.align	4
	.sectionentsize	8
	.align		4
        /*0000*/ 	.word	0x00000000
	.align		4
        /*0004*/ 	.word	0xffffffff
	.align		4
        /*0008*/ 	.word	index@(_ZN7cutlass13device_kernelINS_4gemm6kernel13GemmUniversalIN4cute5tupleIJiiiiEEENS1_10collective13CollectiveMmaINS1_35MainloopSm100TmaUmmaWarpSpecializedILi3ELi2ELi4ENS5_IJNS4_1CILi1EEESB_SB_EEEEENS5_IJNSA_ILi128EEESE_NSA_ILi64EEEEEENS_6half_tENS5_IJlSB_lEEESH_NS5_IJSB_llEEENS4_8TiledMMAINS4_8MMA_AtomIJNS4_20SM100_MMA_F16BF16_SSISH_SH_fLi128ELi128ELNS4_4UMMA5MajorE0ELSO_1ELNSN_7ScaleInE0ELSP_0EEEEEENS4_6LayoutISC_NS5_IJNSA_ILi0EEEST_ST_EEEEENS5_IJNS4_10UnderscoreESW_SW_EEEEENS4_13SM90_TMA_LOADENS4_14ComposedLayoutINS4_7SwizzleILi3ELi4ELi3EEENS4_18smem_ptr_flag_bitsILi16EEENSS_INS5_IJNSA_ILi8EEESF_EEENS5_IJSF_SB_EEEEEEEvNS4_8identityESZ_NS10_IS12_S14_NSS_INS5_IJSF_S15_EEENS5_IJSB_SF_EEEEEEEvS1A_EENS_8epilogue10collective18CollectiveEpilogueINS1G_23Sm100TmaWarpSpecializedILi4ELi2ELi32ELb1ELb0EEEJSG_NS5_IJNSS_ISE_SB_EENSS_INSA_ILi32EEESB_EEEEESH_SI_SH_SI_NS1G_6fusion15FusionCallbacksIS1K_NS1P_17LinearCombinationISH_fSH_fLNS_15FloatRoundStyleE2EEESG_S1O_JEEENS4_5SM1004TMEM4LOAD26SM100_TMEM_LOAD_32dp32b32xESZ_NS10_INS11_ILi2ELi4ELi3EEES14_NSS_INS5_IJS15_S1M_EEENS5_IJS1M_SB_EEEEEEENS4_39AutoVectorizingCopyWithAssumedAlignmentILi128EEENS4_14SM90_TMA_STOREES23_S25_S25_EEEvvEEEEvNT_6ParamsE)
	.align		4
        /*000c*/ 	.word	index@(__assertfail)
	.align		4
        /*0010*/ 	.word	0x00000000
	.align		4
        /*0014*/ 	.word	0xfffffffe
	.align		4
        /*0018*/ 	.word	0x00000000
	.align		4
        /*001c*/ 	.word	0xfffffffd
	.align		4
        /*0020*/ 	.word	0x00000000
	.align		4
        /*0024*/ 	.word	0xfffffffc


//--------------------- .nv.constant4             --------------------------
	.section	.nv.constant4,"a",@progbits
	.align	8
	.align		8
.nv.constant4:
        /*0000*/ 	.dword	__assertfail
	.align		8
        /*0008*/ 	.dword	__unnamed_1
	.align		8
        /*0010*/ 	.dword	__unnamed_2
	.align		8
        /*0018*/ 	.dword	_ZN40_INTERNAL_516d29f3_4_k_cu_118a507e_235794cuda3std3__45__cpo5beginE
	.align		8
        /*0020*/ 	.dword	_ZN40_INTERNAL_516d29f3_4_k_cu_118a507e_235794cuda3std3__45__cpo3endE
	.align		8
        /*0028*/ 	.dword	_ZN40_INTERNAL_516d29f3_4_k_cu_118a507e_235794cuda3std3__45__cpo6cbeginE
	.align		8
        /*0030*/ 	.dword	_ZN40_INTERNAL_516d29f3_4_k_cu_118a507e_235794cuda3std3__45__cpo4cendE
	.align		8
        /*0038*/ 	.dword	_ZN40_INTERNAL_516d29f3_4_k_cu_118a507e_235794cuda3std3__442_GLOBAL__N__516d29f3_4_k_cu_118a507e_235796ignoreE
	.align		8
        /*0040*/ 	.dword	_ZN40_INTERNAL_516d29f3_4_k_cu_118a507e_235794cuda3std3__419piecewise_constructE
	.align		8
        /*0048*/ 	.dword	_ZN40_INTERNAL_516d29f3_4_k_cu_118a507e_235794cuda3std3__48in_placeE
	.align		8
        /*0050*/ 	.dword	_ZN40_INTERNAL_516d29f3_4_k_cu_118a507e_235794cuda3std6ranges3__45__cpo4swapE
	.align		8
        /*0058*/ 	.dword	_ZN40_INTERNAL_516d29f3_4_k_cu_118a507e_235794cuda3std6ranges3__45__cpo9iter_moveE
	.align		8
        /*0060*/ 	.dword	_ZN40_INTERNAL_516d29f3_4_k_cu_118a507e_235794cute7productE
	.align		8
        /*0068*/ 	.dword	_ZN40_INTERNAL_516d29f3_4_k_cu_118a507e_235794cute1_E
	.align		8
        /*0070*/ 	.dword	$str$25
	.align		8
        /*0078*/ 	.dword	$str$26
	.align		8
        /*0080*/ 	.dword	$str$27
	.align		8
        /*0088*/ 	.dword	$str$28


//--------------------- .text._ZN7cutlass13device_kernelINS_4gemm6kernel13GemmUniversalIN4cute5tupleIJiiiiEEENS1_10collective13CollectiveMmaINS1_35MainloopSm100TmaUmmaWarpSpecializedILi3ELi2ELi4ENS5_IJNS4_1CILi1EEESB_SB_EEEEENS5_IJNSA_ILi128EEESE_NSA_ILi64EEEEEENS_6half_tENS5_IJlSB_lEEESH_NS5_IJSB_llEEENS4_8TiledMMAINS4_8MMA_AtomIJNS4_20SM100_MMA_F16BF16_SSISH_SH_fLi128ELi128ELNS4_4UMMA5MajorE0ELSO_1ELNSN_7ScaleInE0ELSP_0EEEEEENS4_6LayoutISC_NS5_IJNSA_ILi0EEEST_ST_EEEEENS5_IJNS4_10UnderscoreESW_SW_EEEEENS4_13SM90_TMA_LOADENS4_14ComposedLayoutINS4_7SwizzleILi3ELi4ELi3EEENS4_18smem_ptr_flag_bitsILi16EEENSS_INS5_IJNSA_ILi8EEESF_EEENS5_IJSF_SB_EEEEEEEvNS4_8identityESZ_NS10_IS12_S14_NSS_INS5_IJSF_S15_EEENS5_IJSB_SF_EEEEEEEvS1A_EENS_8epilogue10collective18CollectiveEpilogueINS1G_23Sm100TmaWarpSpecializedILi4ELi2ELi32ELb1ELb0EEEJSG_NS5_IJNSS_ISE_SB_EENSS_INSA_ILi32EEESB_EEEEESH_SI_SH_SI_NS1G_6fusion15FusionCallbacksIS1K_NS1P_17LinearCombinationISH_fSH_fLNS_15FloatRoundStyleE2EEESG_S1O_JEEENS4_5SM1004TMEM4LOAD26SM100_TMEM_LOAD_32dp32b32xESZ_NS10_INS11_ILi2ELi4ELi3EEES14_NSS_INS5_IJS15_S1M_EEENS5_IJS1M_SB_EEEEEEENS4_39AutoVectorizingCopyWithAssumedAlignmentILi128EEENS4_14SM90_TMA_STOREES23_S25_S25_EEEvvEEEEvNT_6ParamsE --------------------------
	.section	.text._ZN7cutlass13device_kernelINS_4gemm6kernel13GemmUniversalIN4cute5tupleIJiiiiEEENS1_10collective13CollectiveMmaINS1_35MainloopSm100TmaUmmaWarpSpecializedILi3ELi2ELi4ENS5_IJNS4_1CILi1EEESB_SB_EEEEENS5_IJNSA_ILi128EEESE_NSA_ILi64EEEEEENS_6half_tENS5_IJlSB_lEEESH_NS5_IJSB_llEEENS4_8TiledMMAINS4_8MMA_AtomIJNS4_20SM100_MMA_F16BF16_SSISH_SH_fLi128ELi128ELNS4_4UMMA5MajorE0ELSO_1ELNSN_7ScaleInE0ELSP_0EEEEEENS4_6LayoutISC_NS5_IJNSA_ILi0EEEST_ST_EEEEENS5_IJNS4_10UnderscoreESW_SW_EEEEENS4_13SM90_TMA_LOADENS4_14ComposedLayoutINS4_7SwizzleILi3ELi4ELi3EEENS4_18smem_ptr_flag_bitsILi16EEENSS_INS5_IJNSA_ILi8EEESF_EEENS5_IJSF_SB_EEEEEEEvNS4_8identityESZ_NS10_IS12_S14_NSS_INS5_IJSF_S15_EEENS5_IJSB_SF_EEEEEEEvS1A_EENS_8epilogue10collective18CollectiveEpilogueINS1G_23Sm100TmaWarpSpecializedILi4ELi2ELi32ELb1ELb0EEEJSG_NS5_IJNSS_ISE_SB_EENSS_INSA_ILi32EEESB_EEEEESH_SI_SH_SI_NS1G_6fusion15FusionCallbacksIS1K_NS1P_17LinearCombinationISH_fSH_fLNS_15FloatRoundStyleE2EEESG_S1O_JEEENS4_5SM1004TMEM4LOAD26SM100_TMEM_LOAD_32dp32b32xESZ_NS10_INS11_ILi2ELi4ELi3EEES14_NSS_INS5_IJS15_S1M_EEENS5_IJS1M_SB_EEEEEEENS4_39AutoVectorizingCopyWithAssumedAlignmentILi128EEENS4_14SM90_TMA_STOREES23_S25_S25_EEEvvEEEEvNT_6ParamsE,"ax",@progbits
	.align	128
.text._ZN7cutlass13device_kernelINS_4gemm6kernel13GemmUniversalIN4cute5tupleIJiiiiEEENS1_10collective13CollectiveMmaINS1_35MainloopSm100TmaUmmaWarpSpecializedILi3ELi2ELi4ENS5_IJNS4_1CILi1EEESB_SB_EEEEENS5_IJNSA_ILi128EEESE_NSA_ILi64EEEEEENS_6half_tENS5_IJlSB_lEEESH_NS5_IJSB_llEEENS4_8TiledMMAINS4_8MMA_AtomIJNS4_20SM100_MMA_F16BF16_SSISH_SH_fLi128ELi128ELNS4_4UMMA5MajorE0ELSO_1ELNSN_7ScaleInE0ELSP_0EEEEEENS4_6LayoutISC_NS5_IJNSA_ILi0EEEST_ST_EEEEENS5_IJNS4_10UnderscoreESW_SW_EEEEENS4_13SM90_TMA_LOADENS4_14ComposedLayoutINS4_7SwizzleILi3ELi4ELi3EEENS4_18smem_ptr_flag_bitsILi16EEENSS_INS5_IJNSA_ILi8EEESF_EEENS5_IJSF_SB_EEEEEEEvNS4_8identityESZ_NS10_IS12_S14_NSS_INS5_IJSF_S15_EEENS5_IJSB_SF_EEEEEEEvS1A_EENS_8epilogue10collective18CollectiveEpilogueINS1G_23Sm100TmaWarpSpecializedILi4ELi2ELi32ELb1ELb0EEEJSG_NS5_IJNSS_ISE_SB_EENSS_INSA_ILi32EEESB_EEEEESH_SI_SH_SI_NS1G_6fusion15FusionCallbacksIS1K_NS1P_17LinearCombinationISH_fSH_fLNS_15FloatRoundStyleE2EEESG_S1O_JEEENS4_5SM1004TMEM4LOAD26SM100_TMEM_LOAD_32dp32b32xESZ_NS10_INS11_ILi2ELi4ELi3EEES14_NSS_INS5_IJS15_S1M_EEENS5_IJS1M_SB_EEEEEEENS4_39AutoVectorizingCopyWithAssumedAlignmentILi128EEENS4_14SM90_TMA_STOREES23_S25_S25_EEEvvEEEEvNT_6ParamsE:
        .type           _ZN7cutlass13device_kernelINS_4gemm6kernel13GemmUniversalIN4cute5tupleIJiiiiEEENS1_10collective13CollectiveMmaINS1_35MainloopSm100TmaUmmaWarpSpecializedILi3ELi2ELi4ENS5_IJNS4_1CILi1EEESB_SB_EEEEENS5_IJNSA_ILi128EEESE_NSA_ILi64EEEEEENS_6half_tENS5_IJlSB_lEEESH_NS5_IJSB_llEEENS4_8TiledMMAINS4_8MMA_AtomIJNS4_20SM100_MMA_F16BF16_SSISH_SH_fLi128ELi128ELNS4_4UMMA5MajorE0ELSO_1ELNSN_7ScaleInE0ELSP_0EEEEEENS4_6LayoutISC_NS5_IJNSA_ILi0EEEST_ST_EEEEENS5_IJNS4_10UnderscoreESW_SW_EEEEENS4_13SM90_TMA_LOADENS4_14ComposedLayoutINS4_7SwizzleILi3ELi4ELi3EEENS4_18smem_ptr_flag_bitsILi16EEENSS_INS5_IJNSA_ILi8EEESF_EEENS5_IJSF_SB_EEEEEEEvNS4_8identityESZ_NS10_IS12_S14_NSS_INS5_IJSF_S15_EEENS5_IJSB_SF_EEEEEEEvS1A_EENS_8epilogue10collective18CollectiveEpilogueINS1G_23Sm100TmaWarpSpecializedILi4ELi2ELi32ELb1ELb0EEEJSG_NS5_IJNSS_ISE_SB_EENSS_INSA_ILi32EEESB_EEEEESH_SI_SH_SI_NS1G_6fusion15FusionCallbacksIS1K_NS1P_17LinearCombinationISH_fSH_fLNS_15FloatRoundStyleE2EEESG_S1O_JEEENS4_5SM1004TMEM4LOAD26SM100_TMEM_LOAD_32dp32b32xESZ_NS10_INS11_ILi2ELi4ELi3EEES14_NSS_INS5_IJS15_S1M_EEENS5_IJS1M_SB_EEEEEEENS4_39AutoVectorizingCopyWithAssumedAlignmentILi128EEENS4_14SM90_TMA_STOREES23_S25_S25_EEEvvEEEEvNT_6ParamsE,@function
        .size           _ZN7cutlass13device_kernelINS_4gemm6kernel13GemmUniversalIN4cute5tupleIJiiiiEEENS1_10collective13CollectiveMmaINS1_35MainloopSm100TmaUmmaWarpSpecializedILi3ELi2ELi4ENS5_IJNS4_1CILi1EEESB_SB_EEEEENS5_IJNSA_ILi128EEESE_NSA_ILi64EEEEEENS_6half_tENS5_IJlSB_lEEESH_NS5_IJSB_llEEENS4_8TiledMMAINS4_8MMA_AtomIJNS4_20SM100_MMA_F16BF16_SSISH_SH_fLi128ELi128ELNS4_4UMMA5MajorE0ELSO_1ELNSN_7ScaleInE0ELSP_0EEEEEENS4_6LayoutISC_NS5_IJNSA_ILi0EEEST_ST_EEEEENS5_IJNS4_10UnderscoreESW_SW_EEEEENS4_13SM90_TMA_LOADENS4_14ComposedLayoutINS4_7SwizzleILi3ELi4ELi3EEENS4_18smem_ptr_flag_bitsILi16EEENSS_INS5_IJNSA_ILi8EEESF_EEENS5_IJSF_SB_EEEEEEEvNS4_8identityESZ_NS10_IS12_S14_NSS_INS5_IJSF_S15_EEENS5_IJSB_SF_EEEEEEEvS1A_EENS_8epilogue10collective18CollectiveEpilogueINS1G_23Sm100TmaWarpSpecializedILi4ELi2ELi32ELb1ELb0EEEJSG_NS5_IJNSS_ISE_SB_EENSS_INSA_ILi32EEESB_EEEEESH_SI_SH_SI_NS1G_6fusion15FusionCallbacksIS1K_NS1P_17LinearCombinationISH_fSH_fLNS_15FloatRoundStyleE2EEESG_S1O_JEEENS4_5SM1004TMEM4LOAD26SM100_TMEM_LOAD_32dp32b32xESZ_NS10_INS11_ILi2ELi4ELi3EEES14_NSS_INS5_IJS15_S1M_EEENS5_IJS1M_SB_EEEEEEENS4_39AutoVectorizingCopyWithAssumedAlignmentILi128EEENS4_14SM90_TMA_STOREES23_S25_S25_EEEvvEEEEvNT_6ParamsE,(.L_x_173 - _ZN7cutlass13device_kernelINS_4gemm6kernel13GemmUniversalIN4cute5tupleIJiiiiEEENS1_10collective13CollectiveMmaINS1_35MainloopSm100TmaUmmaWarpSpecializedILi3ELi2ELi4ENS5_IJNS4_1CILi1EEESB_SB_EEEEENS5_IJNSA_ILi128EEESE_NSA_ILi64EEEEEENS_6half_tENS5_IJlSB_lEEESH_NS5_IJSB_llEEENS4_8TiledMMAINS4_8MMA_AtomIJNS4_20SM100_MMA_F16BF16_SSISH_SH_fLi128ELi128ELNS4_4UMMA5MajorE0ELSO_1ELNSN_7ScaleInE0ELSP_0EEEEEENS4_6LayoutISC_NS5_IJNSA_ILi0EEEST_ST_EEEEENS5_IJNS4_10UnderscoreESW_SW_EEEEENS4_13SM90_TMA_LOADENS4_14ComposedLayoutINS4_7SwizzleILi3ELi4ELi3EEENS4_18smem_ptr_flag_bitsILi16EEENSS_INS5_IJNSA_ILi8EEESF_EEENS5_IJSF_SB_EEEEEEEvNS4_8identityESZ_NS10_IS12_S14_NSS_INS5_IJSF_S15_EEENS5_IJSB_SF_EEEEEEEvS1A_EENS_8epilogue10collective18CollectiveEpilogueINS1G_23Sm100TmaWarpSpecializedILi4ELi2ELi32ELb1ELb0EEEJSG_NS5_IJNSS_ISE_SB_EENSS_INSA_ILi32EEESB_EEEEESH_SI_SH_SI_NS1G_6fusion15FusionCallbacksIS1K_NS1P_17LinearCombinationISH_fSH_fLNS_15FloatRoundStyleE2EEESG_S1O_JEEENS4_5SM1004TMEM4LOAD26SM100_TMEM_LOAD_32dp32b32xESZ_NS10_INS11_ILi2ELi4ELi3EEES14_NSS_INS5_IJS15_S1M_EEENS5_IJS1M_SB_EEEEEEENS4_39AutoVectorizingCopyWithAssumedAlignmentILi128EEENS4_14SM90_TMA_STOREES23_S25_S25_EEEvvEEEEvNT_6ParamsE)
        .other          _ZN7cutlass13device_kernelINS_4gemm6kernel13GemmUniversalIN4cute5tupleIJiiiiEEENS1_10collective13CollectiveMmaINS1_35MainloopSm100TmaUmmaWarpSpecializedILi3ELi2ELi4ENS5_IJNS4_1CILi1EEESB_SB_EEEEENS5_IJNSA_ILi128EEESE_NSA_ILi64EEEEEENS_6half_tENS5_IJlSB_lEEESH_NS5_IJSB_llEEENS4_8TiledMMAINS4_8MMA_AtomIJNS4_20SM100_MMA_F16BF16_SSISH_SH_fLi128ELi128ELNS4_4UMMA5MajorE0ELSO_1ELNSN_7ScaleInE0ELSP_0EEEEEENS4_6LayoutISC_NS5_IJNSA_ILi0EEEST_ST_EEEEENS5_IJNS4_10UnderscoreESW_SW_EEEEENS4_13SM90_TMA_LOADENS4_14ComposedLayoutINS4_7SwizzleILi3ELi4ELi3EEENS4_18smem_ptr_flag_bitsILi16EEENSS_INS5_IJNSA_ILi8EEESF_EEENS5_IJSF_SB_EEEEEEEvNS4_8identityESZ_NS10_IS12_S14_NSS_INS5_IJSF_S15_EEENS5_IJSB_SF_EEEEEEEvS1A_EENS_8epilogue10collective18CollectiveEpilogueINS1G_23Sm100TmaWarpSpecializedILi4ELi2ELi32ELb1ELb0EEEJSG_NS5_IJNSS_ISE_SB_EENSS_INSA_ILi32EEESB_EEEEESH_SI_SH_SI_NS1G_6fusion15FusionCallbacksIS1K_NS1P_17LinearCombinationISH_fSH_fLNS_15FloatRoundStyleE2EEESG_S1O_JEEENS4_5SM1004TMEM4LOAD26SM100_TMEM_LOAD_32dp32b32xESZ_NS10_INS11_ILi2ELi4ELi3EEES14_NSS_INS5_IJS15_S1M_EEENS5_IJS1M_SB_EEEEEEENS4_39AutoVectorizingCopyWithAssumedAlignmentILi128EEENS4_14SM90_TMA_STOREES23_S25_S25_EEEvvEEEEvNT_6ParamsE,@"STO_CUDA_ENTRY STV_DEFAULT"
_ZN7cutlass13device_kernelINS_4gemm6kernel13GemmUniversalIN4cute5tupleIJiiiiEEENS1_10collective13CollectiveMmaINS1_35MainloopSm100TmaUmmaWarpSpecializedILi3ELi2ELi4ENS5_IJNS4_1CILi1EEESB_SB_EEEEENS5_IJNSA_ILi128EEESE_NSA_ILi64EEEEEENS_6half_tENS5_IJlSB_lEEESH_NS5_IJSB_llEEENS4_8TiledMMAINS4_8MMA_AtomIJNS4_20SM100_MMA_F16BF16_SSISH_SH_fLi128ELi128ELNS4_4UMMA5MajorE0ELSO_1ELNSN_7ScaleInE0ELSP_0EEEEEENS4_6LayoutISC_NS5_IJNSA_ILi0EEEST_ST_EEEEENS5_IJNS4_10UnderscoreESW_SW_EEEEENS4_13SM90_TMA_LOADENS4_14ComposedLayoutINS4_7SwizzleILi3ELi4ELi3EEENS4_18smem_ptr_flag_bitsILi16EEENSS_INS5_IJNSA_ILi8EEESF_EEENS5_IJSF_SB_EEEEEEEvNS4_8identityESZ_NS10_IS12_S14_NSS_INS5_IJSF_S15_EEENS5_IJSB_SF_EEEEEEEvS1A_EENS_8epilogue10collective18CollectiveEpilogueINS1G_23Sm100TmaWarpSpecializedILi4ELi2ELi32ELb1ELb0EEEJSG_NS5_IJNSS_ISE_SB_EENSS_INSA_ILi32EEESB_EEEEESH_SI_SH_SI_NS1G_6fusion15FusionCallbacksIS1K_NS1P_17LinearCombinationISH_fSH_fLNS_15FloatRoundStyleE2EEESG_S1O_JEEENS4_5SM1004TMEM4LOAD26SM100_TMEM_LOAD_32dp32b32xESZ_NS10_INS11_ILi2ELi4ELi3EEES14_NSS_INS5_IJS15_S1M_EEENS5_IJS1M_SB_EEEEEEENS4_39AutoVectorizingCopyWithAssumedAlignmentILi128EEENS4_14SM90_TMA_STOREES23_S25_S25_EEEvvEEEEvNT_6ParamsE:
[----:B------:R-:W1:Y:S01]  /*0000*/  LDC R1, c[0x0][0x37c] ;  /* 0x0000df00ff017b82 */ /* 0x000e620000000800 */
[----:B------:R-:W2:Y:S01]  /*0010*/  S2R R101, SR_TID.X ;  /* 0x0000000000657919 */ /* 0x000ea20000002100 */
[----:B------:R-:W3:Y:S01]  /*0020*/  LDCU.64 UR4, c[0x0][0x890] ;  /* 0x00011200ff0477ac */ /* 0x000ee20008000a00 */
[----:B------:R-:W-:Y:S02]  /*0030*/  PRMT R88, RZ, 0x7610, R88 ;  /* 0x00007610ff587816 */ /* 0x000fe40000000058 */
[----:B------:R-:W-:Y:S01]  /*0040*/  ELECT P5, URZ, PT ;  /* 0x0000000000ff782f */ /* 0x000fe200038a0000 */
[----:B------:R-:W4:Y:S01]  /*0050*/  LDCU.64 UR46, c[0x0][0x358] ;  /* 0x00006b00ff2e77ac */ /* 0x000f220008000a00 */
[----:B---3--:R-:W-:-:S04]  /*0060*/  UISETP.NE.U32.AND UP0, UPT, UR4, URZ, UPT ;  /* 0x000000ff0400728c */ /* 0x008fc8000bf05070 */
[----:B------:R-:W-:Y:S01]  /*0070*/  UISETP.NE.AND.EX UP0, UPT, UR5, URZ, UPT, UP0 ;  /* 0x000000ff0500728c */ /* 0x000fe2000bf05300 */
[----:B--2---:R-:W-:-:S05]  /*0080*/  SHF.R.U32.HI R92, RZ, 0x5, R101 ;  /* 0x00000005ff5c7819 */ /* 0x004fca0000011665 */
[----:B------:R-:W2:Y:S02]  /*0090*/  SHFL.IDX PT, R0, R92, RZ, 0x1f ;  /* 0x00001fff5c007589 */ /* 0x000ea400000e0000 */
[----:B--2---:R-:W-:Y:S01]  /*00a0*/  R2UR UR8, R0 ;  /* 0x00000000000872ca */ /* 0x004fe200000e0000 */
[----:B-1--4-:R-:W-:-:S14]  /*00b0*/  BRA.U UP0, `(.L_x_0) ;  /* 0x00000001002c7547 */ /* 0x012fdc000b800000 */
[----:B------:R-:W1:Y:S02]  /*00c0*/  LDCU.64 UR6, c[0x0][0x888] ;  /* 0x00011100ff0677ac */ /* 0x000e640008000a00 */
[----:B-1----:R-:W-:-:S04]  /*00d0*/  UISETP.NE.U32.AND UP0, UPT, UR6, URZ, UPT ;  /* 0x000000ff0600728c */ /* 0x002fc8000bf05070 */
[----:B------:R-:W-:-:S09]  /*00e0*/  UISETP.NE.AND.EX UP0, UPT, UR7, URZ, UPT, UP0 ;  /* 0x000000ff0700728c */ /* 0x000fd2000bf05300 */
[----:B------:R-:W-:Y:S05]  /*00f0*/  BRA.U !UP0, `(.L_x_1) ;  /* 0x0000000108107547 */ /* 0x000fea000b800000 */
[----:B------:R-:W1:Y:S02]  /*0100*/  LDC.64 R2, c[0x0][0x888] ;  /* 0x00022200ff027b82 */ /* 0x000e640000000a00 */
[----:B-1----:R1:W5:Y:S01]  /*0110*/  LDG.E R49, desc[UR46][R2.64] ;  /* 0x0000002e02317981 */ /* 0x002362000c1e1900 */
[----:B------:R-:W-:Y:S01]  /*0120*/  HFMA2 R88, -RZ, RZ, 0, 5.9604644775390625e-08 ;  /* 0x00000001ff587431 */ /* 0x000fe200000001ff */
[----:B------:R-:W-:Y:S05]  /*0130*/  BRA `(.L_x_0) ;  /* 0x00000000000c7947 */ /* 0x000fea0003800000 */
.L_x_1:
[----:B------:R-:W1:Y:S01]  /*0140*/  LDCU UR6, c[0x0][0x880] ;  /* 0x00011000ff0677ac */ /* 0x000e620008000800 */
[----:B------:R-:W-:Y:S01]  /*0150*/  HFMA2 R88, -RZ, RZ, 0, 5.9604644775390625e-08 ;  /* 0x00000001ff587431 */ /* 0x000fe200000001ff */
[----:B-1----:R-:W-:-:S07]  /*0160*/  MOV R49, UR6 ;  /* 0x0000000600317c02 */ /* 0x002fce0008000f00 */
.L_x_0:
[----:B------:R-:W2:Y:S02]  /*0170*/  LDCU.64 UR6, c[0x0][0x8b0] ;  /* 0x00011600ff0677ac */ /* 0x000ea40008000a00 */
[----:B--2---:R-:W-:-:S04]  /*0180*/  UISETP.NE.U32.AND UP0, UPT, UR6, URZ, UPT ;  /* 0x000000ff0600728c */ /* 0x004fc8000bf05070 */
[----:B------:R-:W-:-:S09]  /*0190*/  UISETP.NE.AND.EX UP0, UPT, UR7, URZ, UPT, UP0 ;  /* 0x000000ff0700728c */ /* 0x000fd2000bf05300 */
[----:B------:R-:W-:Y:S05]  /*01a0*/  BRA.U UP0, `(.L_x_2) ;  /* 0x0000000100247547 */ /* 0x000fea000b800000 */
[----:B------:R-:W2:Y:S02]  /*01b0*/  LDCU.64 UR6, c[0x0][0x8a8] ;  /* 0x00011500ff0677ac */ /* 0x000ea40008000a00 */
[----:B--2---:R-:W-:-:S04]  /*01c0*/  UISETP.NE.U32.AND UP0, UPT, UR6, URZ, UPT ;  /* 0x000000ff0600728c */ /* 0x004fc8000bf05070 */
[----:B------:R-:W-:-:S09]  /*01d0*/  UISETP.NE.AND.EX UP0, UPT, UR7, URZ, UPT, UP0 ;  /* 0x000000ff0700728c */ /* 0x000fd2000bf05300 */
[----:B------:R-:W-:Y:S05]  /*01e0*/  BRA.U !UP0, `(.L_x_3) ;  /* 0x00000001080c7547 */ /* 0x000fea000b800000 */
[----:B-1----:R-:W1:Y:S02]  /*01f0*/  LDC.64 R2, c[0x0][0x8a8] ;  /* 0x00022a00ff027b82 */ /* 0x002e640000000a00 */
[----:B-1----:R2:W5:Y:S01]  /*0200*/  LDG.E R47, desc[UR46][R2.64] ;  /* 0x0000002e022f7981 */ /* 0x002562000c1e1900 */
[----:B------:R-:W-:Y:S05]  /*0210*/  BRA `(.L_x_2) ;  /* 0x0000000000087947 */ /* 0x000fea0003800000 */
.L_x_3:
[----:B------:R-:W2:Y:S02]  /*0220*/  LDCU UR6, c[0x0][0x8a0] ;  /* 0x00011400ff0677ac */ /* 0x000ea40008000800 */
[----:B--2---:R-:W-:Y:S02]  /*0230*/  MOV R47, UR6 ;  /* 0x00000006002f7c02 */ /* 0x004fe40008000f00 */
.L_x_2:
[----:B------:R-:W-:Y:S01]  /*0240*/  IMAD.U32 R0, RZ, RZ, UR8 ;  /* 0x00000008ff007e24 */ /* 0x000fe2000f8e00ff */
[----:B------:R-:W-:Y:S04]  /*0250*/  BSSY.RECONVERGENT B0, `(.L_x_4) ;  /* 0x000000c000007945 */ /* 0x000fe80003800200 */
[C---:B------:R-:W-:Y:S02]  /*0260*/  ISETP.NE.OR P1, PT, R0.reuse, 0x1, !P5 ;  /* 0x000000010000780c */ /* 0x040fe40006f25670 */
[----:B------:R-:W-:-:S11]  /*0270*/  ISETP.NE.OR P0, PT, R0, 0x3, !P5 ;  /* 0x000000030000780c */ /* 0x000fd60006f05670 */
[----:B------:R-:W-:Y:S05]  /*0280*/  @P1 BRA `(.L_x_5) ;  /* 0x0000000000201947 */ /* 0x000fea0003800000 */
[----:B------:R-:W3:Y:S02]  /*0290*/  LDCU.64 UR6, c[0x0][0x348] ;  /* 0x00006900ff0677ac */ /* 0x000ee40008000a00 */
[----:B---3--:R-:W-:Y:S02]  /*02a0*/  UIADD3 UR10, UP1, UPT, UR6, 0x80, URZ ;  /* 0x00000080060a7890 */ /* 0x008fe4000ff3e0ff */
[----:B------:R-:W-:Y:S02]  /*02b0*/  UIADD3 UR6, UP0, UPT, UR6, 0x180, URZ ;  /* 0x0000018006067890 */ /* 0x000fe4000ff1e0ff */
[----:B------:R-:W-:Y:S02]  /*02c0*/  UIADD3.X UR11, UPT, UPT, URZ, UR7, URZ, UP1, !UPT ;  /* 0x00000007ff0b7290 */ /* 0x000fe40008ffe4ff */
[----:B------:R-:W-:-:S07]  /*02d0*/  UIADD3.X UR7, UPT, UPT, URZ, UR7, URZ, UP0, !UPT ;  /* 0x00000007ff077290 */ /* 0x000fce00087fe4ff */
[----:B------:R3:W-:Y:S02]  /*02e0*/  UTMACCTL.PF [UR10] ;  /* 0x000000000a0079b9 */ /* 0x0007e40008040000 */
[----:B------:R3:W-:Y:S02]  /*02f0*/  UTMACCTL.PF [UR6] ;  /* 0x00000000060079b9 */ /* 0x0007e40008040000 */
[----:B---3--:R-:W-:Y:S01]  /*0300*/  NOP ;  /* 0x0000000000007918 */ /* 0x008fe20000000000 */
.L_x_5:
[----:B------:R-:W-:Y:S05]  /*0310*/  BSYNC.RECONVERGENT B0 ;  /* 0x0000000000007941 */ /* 0x000fea0003800200 */
.L_x_4:
[----:B------:R-:W-:Y:S04]  /*0320*/  BSSY.RECONVERGENT B0, `(.L_x_6) ;  /* 0x000000a000007945 */ /* 0x000fe80003800200 */
        /* <DEDUP_REMOVED lines=9> */
.L_x_7:
[----:B------:R-:W-:Y:S05]  /*03c0*/  BSYNC.RECONVERGENT B0 ;  /* 0x0000000000007941 */ /* 0x000fea0003800200 */
.L_x_6:
[----:B------:R-:W3:Y:S01]  /*03d0*/  LDCU.64 UR6, c[0x0][0x888] ;  /* 0x00011100ff0677ac */ /* 0x000ee20008000a00 */
[----:B------:R-:W-:Y:S02]  /*03e0*/  UISETP.EQ.U32.AND UP1, UPT, UR4, URZ, UPT ;  /* 0x000000ff0400728c */ /* 0x000fe4000bf22070 */
[----:B------:R-:W-:Y:S02]  /*03f0*/  UPLOP3.LUT UP2, UPT, UPT, UPT, UPT, 0x80, 0x8 ;  /* 0x000000000008789c */ /* 0x000fe40003f4f070 */
[----:B---3--:R-:W-:-:S04]  /*0400*/  UISETP.NE.U32.AND UP0, UPT, UR6, URZ, UPT ;  /* 0x000000ff0600728c */ /* 0x008fc8000bf05070 */
[----:B------:R-:W-:-:S04]  /*0410*/  UISETP.NE.AND.EX UP0, UPT, UR7, URZ, UPT, UP0 ;  /* 0x000000ff0700728c */ /* 0x000fc8000bf05300 */
[----:B------:R-:W-:-:S04]  /*0420*/  UISETP.EQ.OR.EX UP3, UPT, UR5, URZ, !UP0, UP1 ;  /* 0x000000ff0500728c */ /* 0x000fc8000c762710 */
[----:B------:R-:W-:-:S05]  /*0430*/  UP2UR UR50, UPR, URZ, 0x8 ;  /* 0x00000008ff327883 */ /* 0x000fca0008000000 */
[----:B------:R-:W-:Y:S07]  /*0440*/  BRA.U !UP3, `(.L_x_8) ;  /* 0x000000010b207547 */ /* 0x000fee000b800000 */
[----:B------:R-:W-:Y:S01]  /*0450*/  UISETP.NE.U32.AND UP2, UPT, UR4, URZ, UPT ;  /* 0x000000ff0400728c */ /* 0x000fe2000bf45070 */
[----:B-----5:R-:W-:Y:S01]  /*0460*/  FSETP.NEU.AND P0, PT, R49, RZ, PT ;  /* 0x000000ff3100720b */ /* 0x020fe20003f0d000 */
[----:B------:R-:W-:Y:S02]  /*0470*/  USEL UR4, URZ, 0xffffffff, UP0 ;  /* 0xffffffffff047887 */ /* 0x000fe40008000000 */
[----:B------:R-:W-:-:S10]  /*0480*/  UISETP.NE.AND.EX UP2, UPT, UR5, URZ, UPT, UP2 ;  /* 0x000000ff0500728c */ /* 0x000fd4000bf45320 */
[----:B------:R-:W-:Y:S01]  /*0490*/  VOTEU.ANY UP1, P0 ;  /* 0x0000000000ff7886 */ /* 0x000fe20000020100 */
[----:B------:R-:W-:-:S04]  /*04a0*/  @!UP2 USEL UR4, URZ, 0xffffffff, UP1 ;  /* 0xffffffffff04a887 */ /* 0x000fc80008800000 */
[----:B------:R-:W-:-:S04]  /*04b0*/  ULOP3.LUT UR4, UR4, 0x1, URZ, 0xc0, !UPT ;  /* 0x0000000104047892 */ /* 0x000fc8000f8ec0ff */
[----:B------:R-:W-:-:S11]  /*04c0*/  UISETP.NE.U32.AND UP2, UPT, UR4, 0x1, UPT ;  /* 0x000000010400788c */ /* 0x000fd6000bf45070 */
.L_x_8:
[----:B-12---:R-:W1:Y:S01]  /*04d0*/  SHFL.IDX PT, R2, R92, RZ, 0x1f ;  /* 0x00001fff5c027589 */ /* 0x006e6200000e0000 */
[----:B------:R-:W-:-:S04]  /*04e0*/  UISETP.NE.AND UP1, UPT, UR8, 0x2, UPT ;  /* 0x000000020800788c */ /* 0x000fc8000bf25270 */
[----:B------:R-:W-:Y:S01]  /*04f0*/  USEL UR6, URZ, 0x1, UP1 ;  /* 0x00000001ff067887 */ /* 0x000fe20008800000 */
[----:B-1----:R-:W-:-:S13]  /*0500*/  ISETP.NE.AND P0, PT, R2, RZ, PT ;  /* 0x000000ff0200720c */ /* 0x002fda0003f05270 */
[----:B------:R-:W-:Y:S05]  /*0510*/  @P0 BRA `(.L_x_9) ;  /* 0x0000000000400947 */ /* 0x000fea0003800000 */
[----:B------:R-:W1:Y:S01]  /*0520*/  S2UR UR5, SR_CgaCtaId ;  /* 0x00000000000579c3 */ /* 0x000e620000008800 */
[----:B------:R-:W-:Y:S01]  /*0530*/  UMOV UR7, 0x400 ;  /* 0x0000040000077882 */ /* 0x000fe20000000000 */
[----:B------:R-:W-:Y:S01]  /*0540*/  UMOV UR4, 0x1 ;  /* 0x0000000100047882 */ /* 0x000fe20000000000 */
[----:B------:R-:W-:Y:S01]  /*0550*/  ELECT P0, URZ, PT ;  /* 0x0000000000ff782f */ /* 0x000fe20003800000 */
[----:B------:R-:W-:-:S04]  /*0560*/  UIADD3 UR10, UPT, UPT, -UR4, 0x100000, URZ ;  /* 0x00100000040a7890 */ /* 0x000fc8000fffe1ff */
[----:B------:R-:W-:Y:S02]  /*0570*/  USHF.L.U32 UR11, UR10, 0xb, URZ ;  /* 0x0000000b0a0b7899 */ /* 0x000fe400080006ff */
[----:B------:R-:W-:Y:S02]  /*0580*/  USHF.L.U32 UR10, UR10, 0x1, URZ ;  /* 0x000000010a0a7899 */ /* 0x000fe400080006ff */
[----:B-1----:R-:W-:Y:S01]  /*0590*/  ULEA UR5, UR5, UR7, 0x18 ;  /* 0x0000000705057291 */ /* 0x002fe2000f8ec0ff */
[----:B------:R-:W1:Y:S11]  /*05a0*/  FENCE.VIEW.ASYNC.S ;  /* 0x00000000000073c6 */ /* 0x000e760000000000 */
[----:B-1----:R1:W2:Y:S01]  /*05b0*/  SYNCS.EXCH.64 URZ, [UR5], UR10 ;  /* 0x0000000a05ff75b2 */ /* 0x0022a20008000100 */
[----:B------:R1:W3:Y:S01]  /*05c0*/  SYNCS.EXCH.64 URZ, [UR5+0x18], UR10 ;  /* 0x0000180a05ff75b2 */ /* 0x0002e20008000100 */
[----:B------:R1:W4:Y:S01]  /*05d0*/  SYNCS.EXCH.64 URZ, [UR5+0x8], UR10 ;  /* 0x0000080a05ff75b2 */ /* 0x0003220008000100 */
[----:B------:R1:W1:Y:S01]  /*05e0*/  SYNCS.EXCH.64 URZ, [UR5+0x20], UR10 ;  /* 0x0000200a05ff75b2 */ /* 0x0002620008000100 */
[----:B------:R1:W1:Y:S01]  /*05f0*/  SYNCS.EXCH.64 URZ, [UR5+0x10], UR10 ;  /* 0x0000100a05ff75b2 */ /* 0x0002620008000100 */
[----:B------:R1:W1:Y:S01]  /*0600*/  SYNCS.EXCH.64 URZ, [UR5+0x28], UR10 ;  /* 0x0000280a05ff75b2 */ /* 0x0002620008000100 */
[----:B------:R-:W-:Y:S01]  /*0610*/  NOP ;  /* 0x0000000000007918 */ /* 0x000fe20000000000 */
.L_x_9:
[----:B------:R-:W2:Y:S01]  /*0620*/  SHFL.IDX PT, R2, R92, RZ, 0x1f ;  /* 0x00001fff5c027589 */ /* 0x000ea200000e0000 */
[----:B------:R-:W-:Y:S01]  /*0630*/  NOP ;  /* 0x0000000000007918 */ /* 0x000fe20000000000 */
[----:B--2---:R-:W-:-:S13]  /*0640*/  ISETP.NE.AND P0, PT, R2, 0x1, PT ;  /* 0x000000010200780c */ /* 0x004fda0003f05270 */
[----:B------:R-:W-:Y:S05]  /*0650*/  @P0 BRA `(.L_x_10) ;  /* 0x0000000000580947 */ /* 0x000fea0003800000 */
[----:B------:R-:W2:Y:S01]  /*0660*/  S2UR UR7, SR_CgaCtaId ;  /* 0x00000000000779c3 */ /* 0x000ea20000008800 */
[----:B------:R-:W-:Y:S01]  /*0670*/  UMOV UR9, 0x400 ;  /* 0x0000040000097882 */ /* 0x000fe20000000000 */
[----:B-1----:R-:W-:Y:S01]  /*0680*/  UMOV UR5, 0x20 ;  /* 0x0000002000057882 */ /* 0x002fe20000000000 */
[----:B------:R-:W-:Y:S01]  /*0690*/  UMOV UR4, 0x80 ;  /* 0x0000008000047882 */ /* 0x000fe20000000000 */
[----:B------:R-:W-:-:S04]  /*06a0*/  UIADD3 UR10, UPT, UPT, -UR5, 0x100000, URZ ;  /* 0x00100000050a7890 */ /* 0x000fc8000fffe1ff */
[----:B------:R-:W-:Y:S02]  /*06b0*/  USHF.L.U32 UR11, UR10, 0xb, URZ ;  /* 0x0000000b0a0b7899 */ /* 0x000fe400080006ff */
[----:B------:R-:W-:Y:S02]  /*06c0*/  USHF.L.U32 UR10, UR10, 0x1, URZ ;  /* 0x000000010a0a7899 */ /* 0x000fe400080006ff */
[----:B------:R-:W-:-:S04]  /*06d0*/  UIADD3 UR4, UPT, UPT, -UR4, 0x100000, URZ ;  /* 0x0010000004047890 */ /* 0x000fc8000fffe1ff */
[----:B------:R-:W-:Y:S02]  /*06e0*/  USHF.L.U32 UR5, UR4, 0xb, URZ ;  /* 0x0000000b04057899 */ /* 0x000fe400080006ff */
[----:B------:R-:W-:Y:S01]  /*06f0*/  USHF.L.U32 UR4, UR4, 0x1, URZ ;  /* 0x0000000104047899 */ /* 0x000fe200080006ff */
[----:B------:R-:W-:Y:S01]  /*0700*/  ELECT P0, URZ, PT ;  /* 0x0000000000ff782f */ /* 0x000fe20003800000 */
[----:B--2---:R-:W-:Y:S01]  /*0710*/  ULEA UR7, UR7, UR9, 0x18 ;  /* 0x0000000907077291 */ /* 0x004fe2000f8ec0ff */
[----:B------:R-:W1:Y:S11]  /*0720*/  FENCE.VIEW.ASYNC.S ;  /* 0x00000000000073c6 */ /* 0x000e760000000000 */
[----:B-1----:R2:W1:Y:S01]  /*0730*/  SYNCS.EXCH.64 URZ, [UR7+0x30], UR10 ;  /* 0x0000300a07ff75b2 */ /* 0x0024620008000100 */
[----:B------:R2:W1:Y:S01]  /*0740*/  SYNCS.EXCH.64 URZ, [UR7+0x50], UR4 ;  /* 0x0000500407ff75b2 */ /* 0x0004620008000100 */
[----:B------:R2:W1:Y:S01]  /*0750*/  SYNCS.EXCH.64 URZ, [UR7+0x38], UR10 ;  /* 0x0000380a07ff75b2 */ /* 0x0004620008000100 */
[----:B------:R2:W1:Y:S01]  /*0760*/  SYNCS.EXCH.64 URZ, [UR7+0x58], UR4 ;  /* 0x0000580407ff75b2 */ /* 0x0004620008000100 */
[----:B------:R2:W1:Y:S01]  /*0770*/  SYNCS.EXCH.64 URZ, [UR7+0x40], UR10 ;  /* 0x0000400a07ff75b2 */ /* 0x0004620008000100 */
[----:B------:R2:W1:Y:S01]  /*0780*/  SYNCS.EXCH.64 URZ, [UR7+0x60], UR4 ;  /* 0x0000600407ff75b2 */ /* 0x0004620008000100 */
[----:B------:R2:W1:Y:S01]  /*0790*/  SYNCS.EXCH.64 URZ, [UR7+0x48], UR10 ;  /* 0x0000480a07ff75b2 */ /* 0x0004620008000100 */
[----:B------:R2:W1:Y:S02]  /*07a0*/  SYNCS.EXCH.64 URZ, [UR7+0x68], UR4 ;  /* 0x0000680407ff75b2 */ /* 0x0004640008000100 */
[----:B--2---:R-:W-:Y:S01]  /*07b0*/  NOP ;  /* 0x0000000000007918 */ /* 0x004fe20000000000 */
.L_x_10:
[----:B------:R-:W2:Y:S01]  /*07c0*/  SHFL.IDX PT, R2, R92, RZ, 0x1f ;  /* 0x00001fff5c027589 */ /* 0x000ea200000e0000 */
[----:B------:R-:W-:Y:S01]  /*07d0*/  NOP ;  /* 0x0000000000007918 */ /* 0x000fe20000000000 */
[----:B--2---:R-:W-:-:S13]  /*07e0*/  ISETP.NE.AND P0, PT, R2, 0x3, PT ;  /* 0x000000030200780c */ /* 0x004fda0003f05270 */
[----:B------:R-:W-:Y:S05]  /*07f0*/  @P0 BRA `(.L_x_11) ;  /* 0x0000000000300947 */ /* 0x000fea0003800000 */
[----:B-1----:R-:W1:Y:S01]  /*0800*/  S2UR UR5, SR_CgaCtaId ;  /* 0x00000000000579c3 */ /* 0x002e620000008800 */
        /* <DEDUP_REMOVED lines=8> */
[----:B-1----:R2:W1:Y:S01]  /*0890*/  SYNCS.EXCH.64 URZ, [UR5+0x70], UR10 ;  /* 0x0000700a05ff75b2 */ /* 0x0024620008000100 */
[----:B------:R2:W1:Y:S02]  /*08a0*/  SYNCS.EXCH.64 URZ, [UR5+0x78], UR10 ;  /* 0x0000780a05ff75b2 */ /* 0x0004640008000100 */
[----:B--2---:R-:W-:Y:S01]  /*08b0*/  NOP ;  /* 0x0000000000007918 */ /* 0x004fe20000000000 */
.L_x_11:
[----:B------:R-:W2:Y:S01]  /*08c0*/  SHFL.IDX PT, R2, R92, RZ, 0x1f ;  /* 0x00001fff5c027589 */ /* 0x000ea200000e0000 */
[----:B------:R-:W-:Y:S01]  /*08d0*/  NOP ;  /* 0x0000000000007918 */ /* 0x000fe20000000000 */
[----:B--2---:R-:W-:-:S13]  /*08e0*/  ISETP.NE.AND P0, PT, R2, 0x4, PT ;  /* 0x000000040200780c */ /* 0x004fda0003f05270 */
[----:B------:R-:W-:Y:S05]  /*08f0*/  @P0 BRA `(.L_x_12) ;  /* 0x00000000004c0947 */ /* 0x000fea0003800000 */
[----:B-1----:R-:W1:Y:S01]  /*0900*/  S2UR UR5, SR_CgaCtaId ;  /* 0x00000000000579c3 */ /* 0x002e620000008800 */
[----:B------:R-:W-:Y:S01]  /*0910*/  UMOV UR9, 0x100 ;  /* 0x0000010000097882 */ /* 0x000fe20000000000 */
[----:B------:R-:W-:Y:S01]  /*0920*/  UMOV UR7, 0x400 ;  /* 0x0000040000077882 */ /* 0x000fe20000000000 */
[----:B------:R-:W-:Y:S01]  /*0930*/  USEL UR9, UR9, 0xe0, UP2 ;  /* 0x000000e009097887 */ /* 0x000fe20009000000 */
[----:B------:R-:W-:Y:S01]  /*0940*/  UMOV UR4, 0x1 ;  /* 0x0000000100047882 */ /* 0x000fe20000000000 */
[----:B------:R-:W-:Y:S01]  /*0950*/  ELECT P0, URZ, PT ;  /* 0x0000000000ff782f */ /* 0x000fe20003800000 */
[----:B------:R-:W-:-:S04]  /*0960*/  UIADD3 UR10, UPT, UPT, -UR4, 0x100000, URZ ;  /* 0x00100000040a7890 */ /* 0x000fc8000fffe1ff */
[----:B------:R-:W-:Y:S02]  /*0970*/  USHF.L.U32 UR11, UR10, 0xb, URZ ;  /* 0x0000000b0a0b7899 */ /* 0x000fe400080006ff */
[----:B------:R-:W-:Y:S02]  /*0980*/  USHF.L.U32 UR10, UR10, 0x1, URZ ;  /* 0x000000010a0a7899 */ /* 0x000fe400080006ff */
[----:B------:R-:W-:-:S04]  /*0990*/  UIADD3 UR12, UPT, UPT, -UR9, 0x100000, URZ ;  /* 0x00100000090c7890 */ /* 0x000fc8000fffe1ff */
[----:B------:R-:W-:Y:S02]  /*09a0*/  USHF.L.U32 UR13, UR12, 0xb, URZ ;  /* 0x0000000b0c0d7899 */ /* 0x000fe400080006ff */
[----:B------:R-:W-:Y:S02]  /*09b0*/  USHF.L.U32 UR12, UR12, 0x1, URZ ;  /* 0x000000010c0c7899 */ /* 0x000fe400080006ff */
[----:B-1----:R-:W-:Y:S01]  /*09c0*/  ULEA UR5, UR5, UR7, 0x18 ;  /* 0x0000000705057291 */ /* 0x002fe2000f8ec0ff */
[----:B------:R-:W1:Y:S11]  /*09d0*/  FENCE.VIEW.ASYNC.S ;  /* 0x00000000000073c6 */ /* 0x000e760000000000 */
[----:B-1----:R2:W1:Y:S01]  /*09e0*/  SYNCS.EXCH.64 URZ, [UR5+0x80], UR10 ;  /* 0x0000800a05ff75b2 */ /* 0x0024620008000100 */
[----:B------:R2:W1:Y:S01]  /*09f0*/  SYNCS.EXCH.64 URZ, [UR5+0x90], UR12 ;  /* 0x0000900c05ff75b2 */ /* 0x0004620008000100 */
[----:B------:R2:W1:Y:S01]  /*0a00*/  SYNCS.EXCH.64 URZ, [UR5+0x88], UR10 ;  /* 0x0000880a05ff75b2 */ /* 0x0004620008000100 */
[----:B------:R2:W1:Y:S02]  /*0a10*/  SYNCS.EXCH.64 URZ, [UR5+0x98], UR12 ;  /* 0x0000980c05ff75b2 */ /* 0x0004640008000100 */
[----:B--2---:R-:W-:Y:S01]  /*0a20*/  NOP ;  /* 0x0000000000007918 */ /* 0x004fe20000000000 */
.L_x_12:
        /* <DEDUP_REMOVED lines=26> */
.L_x_13:
        /* <DEDUP_REMOVED lines=18> */
.L_x_14:
[----:B-1----:R-:W1:Y:S01]  /*0cf0*/  S2UR UR5, SR_CTAID.X ;  /* 0x00000000000579c3 */ /* 0x002e620000002500 */
[----:B------:R-:W-:-:S05]  /*0d00*/  CS2R.32 R87, SR_CgaSize ;  /* 0x0000000000577805 */ /* 0x000fca0000008a00 */
[----:B------:R-:W-:-:S05]  /*0d10*/  IMAD R87, R87, -0xa0, RZ ;  /* 0xffffff6057577824 */ /* 0x000fca00078e02ff */
[----:B------:R-:W-:-:S14]  /*0d20*/  R2UR UR9, R87 ;  /* 0x00000000570972ca */ /* 0x000fdc00000e0000 */
[----:B------:R-:W2:Y:S01]  /*0d30*/  LDCU UR9, c[0x0][UR9+0x2b0] ;  /* 0x00005600090977ac */ /* 0x000ea20008000800 */
[----:B------:R-:W-:Y:S01]  /*0d40*/  NOP ;  /* 0x0000000000007918 */ /* 0x000fe20000000000 */
[----:B------:R-:W-:-:S05]  /*0d50*/  CS2R.32 R87, SR_CgaSize ;  /* 0x0000000000577805 */ /* 0x000fca0000008a00 */
[----:B------:R-:W-:-:S05]  /*0d60*/  IMAD R87, R87, -0xa0, RZ ;  /* 0xffffff6057577824 */ /* 0x000fca00078e02ff */
[----:B------:R-:W-:-:S14]  /*0d70*/  R2UR UR7, R87 ;  /* 0x00000000570772ca */ /* 0x000fdc00000e0000 */
[----:B------:R-:W3:Y:S01]  /*0d80*/  LDCU UR7, c[0x0][UR7+0x2b4] ;  /* 0x00005680070777ac */ /* 0x000ee20008000800 */
[----:B------:R-:W4:Y:S08]  /*0d90*/  S2UR UR4, SR_CTAID.Y ;  /* 0x00000000000479c3 */ /* 0x000f300000002600 */
[----:B------:R-:W3:Y:S01]  /*0da0*/  LDC R10, c[0x0][0xb24] ;  /* 0x0002c900ff0a7b82 */ /* 0x000ee20000000800 */
[----:B-1----:R-:W-:-:S02]  /*0db0*/  I2FP.F32.U32 R87, UR5 ;  /* 0x0000000500577c45 */ /* 0x002fc40008201000 */
[----:B------:R-:W-:-:S05]  /*0dc0*/  CS2R.32 R3, SR_CgaSize ;  /* 0x0000000000037805 */ /* 0x000fca0000008a00 */
[----:B------:R-:W-:-:S06]  /*0dd0*/  IMAD R3, R3, -0xa0, RZ ;  /* 0xffffff6003037824 */ /* 0x000fcc00078e02ff */
[----:B------:R-:W1:Y:S01]  /*0de0*/  LDC R3, c[0x0][R3+0x2a0] ;  /* 0x0000a80003037b82 */ /* 0x000e620000000800 */
[----:B------:R-:W-:Y:S01]  /*0df0*/  MOV R15, UR5 ;  /* 0x00000005000f7c02 */ /* 0x000fe20008000f00 */
[----:B--2---:R-:W-:Y:S01]  /*0e00*/  FMUL R87, R87, UR9 ;  /* 0x0000000957577c20 */ /* 0x004fe20008400000 */
[----:B----4-:R-:W-:Y:S02]  /*0e10*/  I2FP.F32.U32 R86, UR4 ;  /* 0x0000000400567c45 */ /* 0x010fe40008201000 */
[----:B------:R-:W-:-:S05]  /*0e20*/  CS2R.32 R2, SR_CgaSize ;  /* 0x0000000000027805 */ /* 0x000fca0000008a00 */
[----:B------:R-:W-:-:S06]  /*0e30*/  IMAD R2, R2, -0xa0, RZ ;  /* 0xffffff6002027824 */ /* 0x000fcc00078e02ff */
[----:B------:R-:W2:Y:S01]  /*0e40*/  LDC R2, c[0x0][R2+0x2a4] ;  /* 0x0000a90002027b82 */ /* 0x000ea20000000800 */
[----:B------:R-:W-:Y:S01]  /*0e50*/  MOV R14, UR4 ;  /* 0x00000004000e7c02 */ /* 0x000fe20008000f00 */
[----:B------:R-:W4:Y:S01]  /*0e60*/  F2I.U32.TRUNC.NTZ R87, R87 ;  /* 0x0000005700577305 */ /* 0x000f22000020f000 */
[----:B---3--:R-:W-:-:S05]  /*0e70*/  FMUL R86, R86, UR7 ;  /* 0x0000000756567c20 */ /* 0x008fca0008400000 */
[----:B------:R-:W-:Y:S01]  /*0e80*/  BAR.SYNC.DEFER_BLOCKING 0x0 ;  /* 0x0000000000007b1d */ /* 0x000fe20000010000 */
[----:B------:R-:W-:-:S05]  /*0e90*/  ISETP.GE.AND P0, PT, R10, 0x1, PT ;  /* 0x000000010a00780c */ /* 0x000fca0003f06270 */
[----:B------:R-:W3:Y:S02]  /*0ea0*/  F2I.U32.TRUNC.NTZ R86, R86 ;  /* 0x0000005600567305 */ /* 0x000ee4000020f000 */
[----:B------:R-:W2:Y:S01]  /*0eb0*/  S2UR UR36, SR_CTAID.Z ;  /* 0x00000000002479c3 */ /* 0x000ea20000002700 */
[----:B----4-:R-:W-:-:S05]  /*0ec0*/  IADD3 R87, PT, PT, -R87, RZ, RZ ;  /* 0x000000ff57577210 */ /* 0x010fca0007ffe1ff */
[----:B-1----:R-:W-:Y:S01]  /*0ed0*/  IMAD R87, R3, R87, UR5 ;  /* 0x0000000503577e24 */ /* 0x002fe2000f8e0257 */
[----:B---3--:R-:W-:-:S05]  /*0ee0*/  IADD3 R86, PT, PT, -R86, RZ, RZ ;  /* 0x000000ff56567210 */ /* 0x008fca0007ffe1ff */
[----:B--2---:R-:W-:Y:S01]  /*0ef0*/  IMAD R86, R2, R86, UR4 ;  /* 0x0000000402567e24 */ /* 0x004fe2000f8e0256 */
[----:B------:R-:W-:Y:S06]  /*0f00*/  @!P0 BRA `(.L_x_15) ;  /* 0x0000000000b88947 */ /* 0x000fec0003800000 */
[----:B------:R-:W1:Y:S01]  /*0f10*/  LDC.64 R4, c[0x0][0xb18] ;  /* 0x0002c600ff047b82 */ /* 0x000e620000000a00 */
[----:B------:R-:W-:-:S07]  /*0f20*/  ISETP.NE.AND P0, PT, R10, 0x1, PT ;  /* 0x000000010a00780c */ /* 0x000fce0003f05270 */
[----:B------:R-:W2:Y:S08]  /*0f30*/  LDC R9, c[0x0][0xb0c] ;  /* 0x0002c300ff097b82 */ /* 0x000eb00000000800 */
[----:B------:R-:W3:Y:S08]  /*0f40*/  LDC R12, c[0x0][0x370] ;  /* 0x0000dc00ff0c7b82 */ /* 0x000ef00000000800 */
[----:B------:R-:W4:Y:S01]  /*0f50*/  LDC R11, c[0x0][0x374] ;  /* 0x0000dd00ff0b7b82 */ /* 0x000f220000000800 */
[----:B-1----:R-:W-:-:S07]  /*0f60*/  ISETP.NE.AND P1, PT, R4, 0x1, PT ;  /* 0x000000010400780c */ /* 0x002fce0003f25270 */
[----:B------:R-:W3:Y:S01]  /*0f70*/  LDC.64 R6, c[0x0][0xb10] ;  /* 0x0002c400ff067b82 */ /* 0x000ee20000000a00 */
[----:B--2---:R-:W-:-:S07]  /*0f80*/  ISETP.NE.AND P2, PT, R9, 0x1, PT ;  /* 0x000000010900780c */ /* 0x004fce0003f45270 */
[----:B------:R-:W1:Y:S08]  /*0f90*/  LDC R8, c[0x0][0xb20] ;  /* 0x0002c800ff087b82 */ /* 0x000e700000000800 */
[----:B------:R-:W2:Y:S01]  /*0fa0*/  LDC.64 R2, c[0x0][0xb28] ;  /* 0x0002ca00ff027b82 */ /* 0x000ea20000000a00 */
[----:B----4-:R-:W-:-:S04]  /*0fb0*/  IMAD.HI.U32 R13, R11, R5, RZ ;  /* 0x000000050b0d7227 */ /* 0x010fc800078e00ff */
[----:B------:R-:W-:-:S04]  /*0fc0*/  IMAD.HI.U32 R5, R14, R5, RZ ;  /* 0x000000050e057227 */ /* 0x000fc800078e00ff */
[----:B---3--:R-:W-:-:S05]  /*0fd0*/  IMAD.HI.U32 R16, R12, R6, RZ ;  /* 0x000000060c107227 */ /* 0x008fca00078e00ff */
[-C--:B------:R-:W-:Y:S01]  /*0fe0*/  @P2 SHF.R.U32.HI R12, RZ, R7.reuse, R16 ;  /* 0x00000007ff0c2219 */ /* 0x080fe20000011610 */
[----:B------:R-:W-:Y:S01]  /*0ff0*/  IMAD.HI.U32 R16, R15, R6, RZ ;  /* 0x000000060f107227 */ /* 0x000fe200078e00ff */
[-C--:B-1----:R-:W-:Y:S02]  /*1000*/  @P1 SHF.R.U32.HI R11, RZ, R8.reuse, R13 ;  /* 0x00000008ff0b1219 */ /* 0x082fe4000001160d */
[----:B------:R-:W-:Y:S02]  /*1010*/  SHF.R.U32.HI R5, RZ, R8, R5 ;  /* 0x00000008ff057219 */ /* 0x000fe40000011605 */
[----:B------:R-:W-:Y:S02]  /*1020*/  SHF.R.U32.HI R16, RZ, R7, R16 ;  /* 0x00000007ff107219 */ /* 0x000fe40000011610 */
[----:B------:R-:W-:Y:S01]  /*1030*/  SEL R5, R14, R5, !P1 ;  /* 0x000000050e057207 */ /* 0x000fe20004800000 */
[----:B--2---:R-:W-:Y:S01]  /*1040*/  IMAD.HI.U32 R13, R11, R2, RZ ;  /* 0x000000020b0d7227 */ /* 0x004fe200078e00ff */
[----:B------:R-:W-:-:S03]  /*1050*/  SEL R16, R15, R16, !P2 ;  /* 0x000000100f107207 */ /* 0x000fc60005000000 */
[----:B------:R-:W-:Y:S01]  /*1060*/  IMAD.HI.U32 R6, R12, R2, RZ ;  /* 0x000000020c067227 */ /* 0x000fe200078e00ff */
[----:B------:R-:W-:-:S04]  /*1070*/  @P0 SHF.R.U32.HI R11, RZ, R3, R13 ;  /* 0x00000003ff0b0219 */ /* 0x000fc8000001160d */
[----:B------:R-:W-:Y:S01]  /*1080*/  @P0 SHF.R.U32.HI R12, RZ, R3, R6 ;  /* 0x00000003ff0c0219 */ /* 0x000fe20000011606 */
[----:B------:R-:W-:-:S04]  /*1090*/  IMAD R11, R11, R10, RZ ;  /* 0x0000000a0b0b7224 */ /* 0x000fc800078e02ff */
[----:B------:R-:W-:Y:S01]  /*10a0*/  IMAD R6, R12, R10, RZ ;  /* 0x0000000a0c067224 */ /* 0x000fe200078e02ff */
[----:B------:R-:W-:-:S04]  /*10b0*/  ISETP.GE.AND P1, PT, R5, R11, PT ;  /* 0x0000000b0500720c */ /* 0x000fc80003f26270 */
[----:B------:R-:W-:Y:S01]  /*10c0*/  ISETP.GE.OR P1, PT, R16, R6, P1 ;  /* 0x000000061000720c */ /* 0x000fe20000f26670 */
[----:B------:R-:W-:-:S05]  /*10d0*/  IMAD.HI.U32 R6, R5, R2, RZ ;  /* 0x0000000205067227 */ /* 0x000fca00078e00ff */
[----:B------:R-:W-:-:S04]  /*10e0*/  SHF.R.U32.HI R6, RZ, R3, R6 ;  /* 0x00000003ff067219 */ /* 0x000fc80000011606 */
[----:B------:R-:W-:-:S03]  /*10f0*/  SEL R6, R5, R6, !P0 ;  /* 0x0000000605067207 */ /* 0x000fc60004000000 */
[----:B------:R-:W-:Y:S01]  /*1100*/  @!P1 IMAD.HI.U32 R7, R16, R2, RZ ;  /* 0x0000000210079227 */ /* 0x000fe200078e00ff */
[----:B------:R-:W-:-:S04]  /*1110*/  IADD3 R2, PT, PT, -R6, RZ, RZ ;  /* 0x000000ff06027210 */ /* 0x000fc80007ffe1ff */
[----:B------:R-:W-:Y:S01]  /*1120*/  @!P1 SHF.R.U32.HI R3, RZ, R3, R7 ;  /* 0x00000003ff039219 */ /* 0x000fe20000011607 */
[----:B------:R-:W-:Y:S01]  /*1130*/  IMAD R2, R10, R2, R5 ;  /* 0x000000020a027224 */ /* 0x000fe200078e0205 */
[----:B------:R-:W-:Y:S02]  /*1140*/  IADD3 R7, PT, PT, -R5, RZ, RZ ;  /* 0x000000ff05077210 */ /* 0x000fe40007ffe1ff */
[----:B------:R-:W-:-:S03]  /*1150*/  @!P1 SEL R3, R16, R3, !P0 ;  /* 0x0000000310039207 */ /* 0x000fc60004000000 */
[----:B------:R-:W-:Y:S02]  /*1160*/  IMAD R7, R4, R7, R14 ;  /* 0x0000000704077224 */ /* 0x000fe400078e020e */
[--C-:B------:R-:W-:Y:S02]  /*1170*/  @!P1 IMAD.IADD R6, R6, 0x1, -R3.reuse ;  /* 0x0000000106069824 */ /* 0x100fe400078e0a03 */
[----:B------:R-:W-:Y:S01]  /*1180*/  @!P1 IMAD R3, R2, R12, R3 ;  /* 0x0000000c02039224 */ /* 0x000fe200078e0203 */
[----:B------:R-:W-:Y:S01]  /*1190*/  IADD3 R2, PT, PT, -R16, RZ, RZ ;  /* 0x000000ff10027210 */ /* 0x000fe20007ffe1ff */
[----:B------:R-:W-:Y:S02]  /*11a0*/  @!P1 IMAD R5, R6, R10, R16 ;  /* 0x0000000a06059224 */ /* 0x000fe400078e0210 */
[----:B------:R-:W-:Y:S02]  /*11b0*/  @!P1 IMAD.MOV.U32 R16, RZ, RZ, R3 ;  /* 0x000000ffff109224 */ /* 0x000fe400078e0003 */
[----:B------:R-:W-:-:S02]  /*11c0*/  IMAD R2, R9, R2, R15 ;  /* 0x0000000209027224 */ /* 0x000fc400078e020f */
[----:B------:R-:W-:Y:S02]  /*11d0*/  IMAD R14, R5, R4, R7 ;  /* 0x00000004050e7224 */ /* 0x000fe400078e0207 */
[----:B------:R-:W-:Y:S02]  /*11e0*/  IMAD R15, R16, R9, R2 ;  /* 0x00000009100f7224 */ /* 0x000fe400078e0202 */
.L_x_15:
[----:B------:R-:W1:Y:S01]  /*11f0*/  LDCU UR4, c[0x0][0xb30] ;  /* 0x00016600ff0477ac */ /* 0x000e620008000800 */
[----:B------:R-:W2:Y:S08]  /*1200*/  S2UR UR37, SR_CgaCtaId ;  /* 0x00000000002579c3 */ /* 0x000eb00000008800 */
[----:B------:R-:W3:Y:S01]  /*1210*/  LDC R40, c[0x0][0xb24] ;  /* 0x0002c900ff287b82 */ /* 0x000ee20000000800 */
[----:B-1----:R-:W-:-:S09]  /*1220*/  UISETP.NE.AND UP1, UPT, UR4, 0x1, UPT ;  /* 0x000000010400788c */ /* 0x002fd2000bf25270 */
[----:B--2---:R-:W-:Y:S05]  /*1230*/  BRA.U UP1, `(.L_x_16) ;  /* 0x0000000101407547 */ /* 0x004fea000b800000 */
[----:B------:R-:W1:Y:S08]  /*1240*/  LDC.64 R4, c[0x0][0xb10] ;  /* 0x0002c400ff047b82 */ /* 0x000e700000000a00 */
[----:B------:R-:W2:Y:S08]  /*1250*/  LDC.64 R2, c[0x0][0xb18] ;  /* 0x0002c600ff027b82 */ /* 0x000eb00000000a00 */
[----:B------:R-:W4:Y:S08]  /*1260*/  LDC R6, c[0x0][0xb20] ;  /* 0x0002c800ff067b82 */ /* 0x000f300000000800 */
[----:B------:R-:W3:Y:S01]  /*1270*/  LDC R7, c[0x0][0xb0c] ;  /* 0x0002c300ff077b82 */ /* 0x000ee20000000800 */
[----:B-1----:R-:W-:-:S05]  /*1280*/  IMAD.HI.U32 R4, R15, R4, RZ ;  /* 0x000000040f047227 */ /* 0x002fca00078e00ff */
[----:B------:R-:W-:Y:S01]  /*1290*/  SHF.R.U32.HI R4, RZ, R5, R4 ;  /* 0x00000005ff047219 */ /* 0x000fe20000011604 */
[----:B--2---:R-:W-:Y:S01]  /*12a0*/  IMAD.HI.U32 R3, R14, R3, RZ ;  /* 0x000000030e037227 */ /* 0x004fe200078e00ff */
[----:B------:R-:W-:-:S04]  /*12b0*/  ISETP.NE.AND P0, PT, R2, 0x1, PT ;  /* 0x000000010200780c */ /* 0x000fc80003f05270 */
[----:B----4-:R-:W-:-:S04]  /*12c0*/  SHF.R.U32.HI R3, RZ, R6, R3 ;  /* 0x00000006ff037219 */ /* 0x010fc80000011603 */
[----:B------:R-:W-:Y:S02]  /*12d0*/  SEL R3, R14, R3, !P0 ;  /* 0x000000030e037207 */ /* 0x000fe40004000000 */
[----:B---3--:R-:W-:-:S04]  /*12e0*/  ISETP.NE.AND P1, PT, R7, 0x1, PT ;  /* 0x000000010700780c */ /* 0x008fc80003f25270 */
[----:B------:R-:W-:-:S05]  /*12f0*/  SEL R4, R15, R4, !P1 ;  /* 0x000000040f047207 */ /* 0x000fca0004800000 */
[----:B------:R-:W-:Y:S02]  /*1300*/  IMAD.IADD R5, R3, 0x1, -R4 ;  /* 0x0000000103057824 */ /* 0x000fe400078e0a04 */
[----:B------:R-:W-:Y:S02]  /*1310*/  IMAD.IADD R3, R4, 0x1, -R3 ;  /* 0x0000000104037824 */ /* 0x000fe400078e0a03 */
[----:B------:R-:W-:Y:S02]  /*1320*/  IMAD R15, R5, R7, R15 ;  /* 0x00000007050f7224 */ /* 0x000fe400078e020f */
[----:B------:R-:W-:-:S07]  /*1330*/  IMAD R14, R3, R2, R14 ;  /* 0x00000002030e7224 */ /* 0x000fce00078e020e */
.L_x_16:
[----:B------:R-:W-:Y:S01]  /*1340*/  BAR.SYNC.DEFER_BLOCKING 0x0 ;  /* 0x0000000000007b1d */ /* 0x000fe20000010000 */
[----:B------:R-:W-:Y:S01]  /*1350*/  UISETP.NE.AND UP1, UPT, UR8, 0x2, UPT ;  /* 0x000000020800788c */ /* 0x000fe2000bf25270 */
[----:B------:R-:W-:Y:S02]  /*1360*/  ISETP.NE.OR P5, PT, R0, 0x2, !P5 ;  /* 0x000000020000780c */ /* 0x000fe40006fa5670 */
[----:B------:R-:W-:-:S06]  /*1370*/  LOP3.LUT R2, R101, 0x1f, RZ, 0xc0, !PT ;  /* 0x0000001f65027812 */ /* 0x000fcc00078ec0ff */
[----:B------:R-:W-:Y:S05]  /*1380*/  BRA.U UP1, `(.L_x_17) ;  /* 0x0000001101607547 */ /* 0x000fea000b800000 */
[----:B------:R-:W1:Y:S01]  /*1390*/  LDCU UR13, c[0x0][0x38c] ;  /* 0x00007180ff0d77ac */ /* 0x000e620008000800 */
[----:B------:R-:W2:Y:S01]  /*13a0*/  LDC R8, c[0x0][0x370] ;  /* 0x0000dc00ff087b82 */ /* 0x000ea20000000800 */
[----:B------:R-:W-:Y:S01]  /*13b0*/  PLOP3.LUT P1, PT, PT, PT, UP2, 0x80, 0x8 ;  /* 0x000000000008781c */ /* 0x000fe20003f2f028 */
[----:B------:R-:W-:Y:S01]  /*13c0*/  IMAD.MOV.U32 R17, RZ, RZ, 0x1 ;  /* 0x00000001ff117424 */ /* 0x000fe200078e00ff */
[----:B------:R-:W-:Y:S01]  /*13d0*/  ISETP.EQ.OR P4, PT, R2, RZ, P5 ;  /* 0x000000ff0200720c */ /* 0x000fe20002f82670 */
[----:B------:R-:W-:Y:S01]  /*13e0*/  IMAD.MOV.U32 R16, RZ, RZ, RZ ;  /* 0x000000ffff107224 */ /* 0x000fe200078e00ff */
[----:B------:R-:W-:Y:S02]  /*13f0*/  PLOP3.LUT P1, PT, P1, PT, PT, 0x8, 0x80 ;  /* 0x000000000080781c */ /* 0x000fe40000f2e170 */
[----:B------:R-:W-:Y:S01]  /*1400*/  CS2R R12, SRZ ;  /* 0x00000000000c7805 */ /* 0x000fe2000001ff00 */
[----:B------:R-:W-:Y:S01]  /*1410*/  IMAD.MOV.U32 R11, RZ, RZ, 0x1 ;  /* 0x00000001ff0b7424 */ /* 0x000fe200078e00ff */
[----:B------:R-:W4:Y:S01]  /*1420*/  LDC R0, c[0x0][0x374] ;  /* 0x0000dd00ff007b82 */ /* 0x000f220000000800 */
[----:B------:R-:W2:Y:S01]  /*1430*/  LDCU.64 UR22, c[0x0][0x348] ;  /* 0x00006900ff1677ac */ /* 0x000ea20008000a00 */
[----:B------:R-:W-:Y:S01]  /*1440*/  UMOV UR6, URZ ;  /* 0x000000ff00067c82 */ /* 0x000fe20008000000 */
[----:B-1----:R-:W-:-:S04]  /*1450*/  UIADD3 UR5, UPT, UPT, UR13, 0x3f, URZ ;  /* 0x0000003f0d057890 */ /* 0x002fc8000fffe0ff */
[----:B------:R-:W-:-:S04]  /*1460*/  USHF.R.S32.HI UR4, URZ, 0x1f, UR5 ;  /* 0x0000001fff047899 */ /* 0x000fc80008011405 */
[----:B------:R-:W-:-:S04]  /*1470*/  ULEA.HI UR4, UR4, UR5, URZ, 0x6 ;  /* 0x0000000504047291 */ /* 0x000fc8000f8f30ff */
[----:B------:R-:W-:Y:S02]  /*1480*/  USHF.R.S32.HI UR15, URZ, 0x6, UR4 ;  /* 0x00000006ff0f7899 */ /* 0x000fe40008011404 */
[----:B------:R-:W-:Y:S02]  /*1490*/  UIADD3 UR4, UPT, UPT, UR13, -0x1, URZ ;  /* 0xffffffff0d047890 */ /* 0x000fe4000fffe0ff */
[----:B------:R-:W-:Y:S02]  /*14a0*/  UISETP.LT.U32.AND UP0, UPT, UR15, 0x3, UPT ;  /* 0x000000030f00788c */ /* 0x000fe4000bf01070 */
[----:B------:R-:W-:Y:S02]  /*14b0*/  UISETP.GE.U32.AND UP1, UPT, UR4, -0x7f, UPT ;  /* 0xffffff810400788c */ /* 0x000fe4000bf26070 */
[----:B------:R-:W-:Y:S02]  /*14c0*/  USEL UR14, UR15, 0x3, UP0 ;  /* 0x000000030f0e7887 */ /* 0x000fe40008000000 */
[----:B------:R-:W-:-:S02]  /*14d0*/  UIADD3 UR13, UPT, UPT, UR13, 0x7e, URZ ;  /* 0x0000007e0d0d7890 */ /* 0x000fc4000fffe0ff */
[----:B------:R-:W-:Y:S02]  /*14e0*/  UIADD3 UR5, UPT, UPT, UR14, -0x1, URZ ;  /* 0xffffffff0e057890 */ /* 0x000fe4000fffe0ff */
[----:B------:R-:W-:-:S03]  /*14f0*/  UIADD3 UR7, UPT, UPT, UR15, -UR14, URZ ;  /* 0x8000000e0f077290 */ /* 0x000fc6000fffe0ff */
[----:B------:R-:W-:-:S04]  /*1500*/  @UP1 UIADD3 UR5, UPT, UPT, UR14, URZ, URZ ;  /* 0x000000ff0e051290 */ /* 0x000fc8000fffe0ff */
[----:B--2---:R-:W-:-:S12]  /*1510*/  UIADD3 UR5, UPT, UPT, UR5, 0x1, URZ ;  /* 0x0000000105057890 */ /* 0x004fd8000fffe0ff */
.L_x_35:
[----:B------:R-:W-:Y:S01]  /*1520*/  UISETP.NE.AND UP0, UPT, UR37, URZ, UPT ;  /* 0x000000ff2500728c */ /* 0x000fe2000bf05270 */
[----:B------:R-:W1:Y:S08]  /*1530*/  S2UR UR37, SR_CgaCtaId ;  /* 0x00000000002579c3 */ /* 0x000e700000008800 */
[----:B------:R-:W-:Y:S05]  /*1540*/  BRA.U UP0, `(.L_x_18) ;  /* 0x0000000100347547 */ /* 0x000fea000b800000 */
[----:B------:R-:W2:Y:S01]  /*1550*/  S2R R2, SR_CgaCtaId ;  /* 0x0000000000027919 */ /* 0x000ea20000008800 */
[----:B------:R-:W-:-:S04]  /*1560*/  MOV R3, 0x400 ;  /* 0x0000040000037802 */ /* 0x000fc80000000f00 */
[----:B--2---:R-:W-:Y:S02]  /*1570*/  LEA R2, R2, R3, 0x18 ;  /* 0x0000000302027211 */ /* 0x004fe400078ec0ff */
[----:B------:R-:W-:-:S03]  /*1580*/  SHF.L.U32 R3, R11, 0x1f, RZ ;  /* 0x0000001f0b037819 */ /* 0x000fc600000006ff */
[----:B------:R-:W-:-:S04]  /*1590*/  IMAD R2, R12, 0x8, R2 ;  /* 0x000000080c027824 */ /* 0x000fc800078e0202 */
[----:B------:R-:W2:Y:S02]  /*15a0*/  SYNCS.PHASECHK.TRANS64.TRYWAIT P0, [R2+URZ+0xf0], R3 ;  /* 0x0000f003020075a7 */ /* 0x000ea400080011ff */
[----:B--2---:R-:W-:Y:S05]  /*15b0*/  @!P0 BRA `(.L_x_19) ;  /* 0x0000007400b88947 */ /* 0x004fea0003800000 */
.L_x_130:
[----:B------:R-:W-:Y:S01]  /*15c0*/  VIADD R12, R12, 0x1 ;  /* 0x000000010c0c7836 */ /* 0x000fe20000000000 */
[----:B------:R2:W-:Y:S04]  /*15d0*/  SYNCS.ARRIVE.TRANS64.A1T0 RZ, [R2+URZ+0xe0], RZ ;  /* 0x0000e0ff02ff79a7 */ /* 0x0005e800081000ff */
[----:B------:R-:W-:-:S04]  /*15e0*/  ISETP.NE.AND P0, PT, R12, 0x2, PT ;  /* 0x000000020c00780c */ /* 0x000fc80003f05270 */
[----:B------:R-:W-:Y:S02]  /*15f0*/  SEL R12, R12, RZ, P0 ;  /* 0x000000ff0c0c7207 */ /* 0x000fe40000000000 */
[----:B--2---:R-:W-:-:S04]  /*1600*/  SEL R2, RZ, 0x1, P0 ;  /* 0x00000001ff027807 */ /* 0x004fc80000000000 */
[----:B------:R-:W-:-:S07]  /*1610*/  LOP3.LUT R11, R11, R2, RZ, 0x3c, !PT ;  /* 0x000000020b0b7212 */ /* 0x000fce00078e3cff */
.L_x_18:
[----:B------:R-:W-:Y:S01]  /*1620*/  UMOV UR4, 0x400 ;  /* 0x0000040000047882 */ /* 0x000fe20000000000 */
[----:B------:R-:W-:Y:S01]  /*1630*/  SHF.L.U32 R2, R17, 0x1f, RZ ;  /* 0x0000001f11027819 */ /* 0x000fe200000006ff */
[----:B-1----:R-:W-:Y:S01]  /*1640*/  ULEA UR4, UR37, UR4, 0x18 ;  /* 0x0000000425047291 */ /* 0x002fe2000f8ec0ff */
[----:B------:R-:W-:Y:S01]  /*1650*/  R2UR UR35, R15 ;  /* 0x000000000f2372ca */ /* 0x000fe200000e0000 */
[----:B------:R-:W-:Y:S01]  /*1660*/  UISETP.GE.U32.AND UP0, UPT, UR13, 0x7f, UPT ;  /* 0x0000007f0d00788c */ /* 0x000fe2000bf06070 */
[----:B------:R-:W-:Y:S01]  /*1670*/  R2UR UR18, R14 ;  /* 0x000000000e1272ca */ /* 0x000fe200000e0000 */
[----:B------:R-:W-:Y:S01]  /*1680*/  ULEA UR8, UR6, UR4, 0x3 ;  /* 0x0000000406087291 */ /* 0x000fe2000f8e18ff */
[----:B------:R-:W-:-:S08]  /*1690*/  UMOV UR21, URZ ;  /* 0x000000ff00157c82 */ /* 0x000fd00008000000 */
[----:B------:R1:W2:Y:S01]  /*16a0*/  SYNCS.PHASECHK.TRANS64.TRYWAIT P0, [UR8+0x18], R2 ;  /* 0x00001802ff0075a7 */ /* 0x0002a20008001108 */
[----:B------:R-:W-:Y:S02]  /*16b0*/  USHF.L.U32 UR35, UR35, 0x7, URZ ;  /* 0x0000000723237899 */ /* 0x000fe400080006ff */
[----:B------:R-:W-:Y:S01]  /*16c0*/  USHF.L.U32 UR18, UR18, 0x7, URZ ;  /* 0x0000000712127899 */ /* 0x000fe200080006ff */
[----:B------:R-:W-:Y:S11]  /*16d0*/  BRA.U !UP0, `(.L_x_20) ;  /* 0x0000000108bc7547 */ /* 0x000ff6000b800000 */
[----:B------:R-:W-:Y:S01]  /*16e0*/  UIADD3 UR10, UPT, UPT, UR18, 0x40, URZ ;  /* 0x00000040120a7890 */ /* 0x000fe2000fffe0ff */
[----:B------:R-:W-:Y:S01]  /*16f0*/  UMOV UR24, URZ ;  /* 0x000000ff00187c82 */ /* 0x000fe20008000000 */
[----:B------:R-:W-:-:S10]  /*1700*/  UMOV UR25, UR6 ;  /* 0x0000000600197c82 */ /* 0x000fd40008000000 */
.L_x_25:
[----:B-1----:R-:W-:Y:S01]  /*1710*/  ULEA UR33, UR25, UR4, 0x3 ;  /* 0x0000000419217291 */ /* 0x002fe2000f8e18ff */
[----:B--2---:R-:W-:Y:S01]  /*1720*/  @!P5 MOV R3, 0x8000 ;  /* 0x000080000003d802 */ /* 0x004fe20000000f00 */
[----:B--2---:R-:W-:Y:S10]  /*1730*/  @P0 BRA `(.L_x_21) ;  /* 0x00000000000c0947 */ /* 0x004ff40003800000 */
[----:B------:R-:W-:-:S04]  /*1740*/  SHF.L.U32 R4, R17, 0x1f, RZ ;  /* 0x0000001f11047819 */ /* 0x000fc800000006ff */
[----:B------:R-:W2:Y:S02]  /*1750*/  SYNCS.PHASECHK.TRANS64.TRYWAIT P0, [UR33+0x18], R4 ;  /* 0x00001804ff0075a7 */ /* 0x000ea40008001121 */
[----:B--2---:R-:W-:Y:S05]  /*1760*/  @!P0 BRA `(.L_x_22) ;  /* 0x0000007400608947 */ /* 0x004fea0003800000 */
.L_x_21:
[----:B------:R2:W-:Y:S01]  /*1770*/  @!P5 SYNCS.ARRIVE.TRANS64 RZ, [UR33], R3 ;  /* 0x00000003ffffd9a7 */ /* 0x0005e20008000021 */
[----:B------:R-:W-:Y:S04]  /*1780*/  BSSY.RECONVERGENT B0, `(.L_x_23) ;  /* 0x0000003000007945 */ /* 0x000fe80003800200 */
[----:B------:R-:W-:Y:S05]  /*1790*/  @P4 BRA `(.L_x_24) ;  /* 0x0000000000044947 */ /* 0x000fea0003800000 */
[----:B------:R-:W-:Y:S05]  /*17a0*/  BPT.TRAP 0x1 ;  /* 0x000000040000795c */ /* 0x000fea0000300000 */
.L_x_24:
[----:B------:R-:W-:Y:S05]  /*17b0*/  BSYNC.RECONVERGENT B0 ;  /* 0x0000000000007941 */ /* 0x000fea0003800200 */
.L_x_23:
[----:B------:R-:W-:Y:S02]  /*17c0*/  UIADD3 UR6, UPT, UPT, UR25, 0x1, URZ ;  /* 0x0000000119067890 */ /* 0x000fe4000fffe0ff */
[----:B------:R-:W-:Y:S02]  /*17d0*/  UIADD3 UR30, UP1, UPT, UR22, 0x80, URZ ;  /* 0x00000080161e7890 */ /* 0x000fe4000ff3e0ff */
[----:B------:R-:W-:Y:S02]  /*17e0*/  UISETP.NE.AND UP0, UPT, UR6, 0x3, UPT ;  /* 0x000000030600788c */ /* 0x000fe4000bf05270 */
[----:B------:R-:W-:Y:S02]  /*17f0*/  USHF.L.U32 UR34, UR24, 0x6, URZ ;  /* 0x0000000618227899 */ /* 0x000fe400080006ff */
[----:B------:R-:W-:Y:S02]  /*1800*/  USEL UR9, URZ, 0x1, UP0 ;  /* 0x00000001ff097887 */ /* 0x000fe40008000000 */
[----:B------:R-:W-:-:S02]  /*1810*/  USEL UR6, UR6, URZ, UP0 ;  /* 0x000000ff06067287 */ /* 0x000fc40008000000 */
[----:B------:R-:W-:Y:S02]  /*1820*/  UIADD3 UR28, UP0, UPT, UR22, 0x180, URZ ;  /* 0x00000180161c7890 */ /* 0x000fe4000ff1e0ff */
[----:B------:R-:W-:Y:S01]  /*1830*/  ULEA UR8, UR6, UR4, 0x3 ;  /* 0x0000000406087291 */ /* 0x000fe2000f8e18ff */
[----:B------:R-:W-:Y:S01]  /*1840*/  LOP3.LUT R17, R17, UR9, RZ, 0x3c, !PT ;  /* 0x0000000911117c12 */ /* 0x000fe2000f8e3cff */
[----:B------:R-:W-:Y:S02]  /*1850*/  UIADD3.X UR31, UPT, UPT, URZ, UR23, URZ, UP1, !UPT ;  /* 0x00000017ff1f7290 */ /* 0x000fe40008ffe4ff */
[----:B------:R-:W-:Y:S01]  /*1860*/  UIADD3.X UR29, UPT, UPT, URZ, UR23, URZ, UP0, !UPT ;  /* 0x00000017ff1d7290 */ /* 0x000fe200087fe4ff */
[----:B-1----:R-:W-:Y:S01]  /*1870*/  SHF.L.U32 R2, R17, 0x1f, RZ ;  /* 0x0000001f11027819 */ /* 0x002fe200000006ff */
[----:B------:R-:W-:Y:S01]  /*1880*/  UMOV UR26, 0x0 ;  /* 0x00000000001a7882 */ /* 0x000fe20000000000 */
[----:B------:R-:W-:Y:S01]  /*1890*/  UMOV UR27, 0x10000000 ;  /* 0x10000000001b7882 */ /* 0x000fe20000000000 */
[----:B------:R-:W-:Y:S01]  /*18a0*/  UMOV UR17, UR33 ;  /* 0x0000002100117c82 */ /* 0x000fe20008000000 */
[----:B------:R1:W1:Y:S01]  /*18b0*/  SYNCS.PHASECHK.TRANS64.TRYWAIT P0, [UR8+0x18], R2 ;  /* 0x00001802ff0075a7 */ /* 0x0002620008001108 */
[----:B------:R-:W-:Y:S01]  /*18c0*/  ULEA UR8, UR25, UR4, 0xe ;  /* 0x0000000419087291 */ /* 0x000fe2000f8e70ff */
[----:B------:R-:W-:Y:S01]  /*18d0*/  UMOV UR20, UR36 ;  /* 0x0000002400147c82 */ /* 0x000fe20008000000 */
[----:B------:R-:W-:-:S02]  /*18e0*/  UMOV UR19, UR34 ;  /* 0x0000002200137c82 */ /* 0x000fc40008000000 */
[----:B------:R-:W-:Y:S02]  /*18f0*/  UIADD3 UR32, UPT, UPT, UR8, 0x8400, URZ ;  /* 0x0000840008207890 */ /* 0x000fe4000fffe0ff */
[----:B------:R-:W-:Y:S02]  /*1900*/  UIADD3 UR16, UPT, UPT, UR8, 0x14400, URZ ;  /* 0x0001440008107890 */ /* 0x000fe4000fffe0ff */
[----:B------:R-:W-:Y:S01]  /*1910*/  UIADD3 UR8, UPT, UPT, UR8, 0x16400, URZ ;  /* 0x0001640008087890 */ /* 0x000fe2000fffe0ff */
[----:B------:R-:W-:Y:S01]  /*1920*/  UMOV UR12, UR36 ;  /* 0x00000024000c7c82 */ /* 0x000fe20008000000 */
[----:B------:R-:W-:Y:S01]  /*1930*/  UMOV UR9, UR33 ;  /* 0x0000002100097c82 */ /* 0x000fe20008000000 */
[----:B------:R-:W-:Y:S02]  /*1940*/  UMOV UR11, UR34 ;  /* 0x00000022000b7c82 */ /* 0x000fe40008000000 */
[----:B------:R1:W-:Y:S01]  /*1950*/  UTMALDG.3D [UR32], [UR30], desc[UR26] ;  /* 0x00001a201e0075b4 */ /* 0x0003e20008011000 */
[----:B------:R-:W-:Y:S01]  /*1960*/  UIADD3 UR24, UPT, UPT, UR24, 0x1, URZ ;  /* 0x0000000118187890 */ /* 0x000fe2000fffe0ff */
[----:B------:R-:W-:Y:S01]  /*1970*/  UMOV UR21, UR5 ;  /* 0x0000000500157c82 */ /* 0x000fe20008000000 */
[----:B------:R-:W-:-:S02]  /*1980*/  UMOV UR25, UR6 ;  /* 0x0000000600197c82 */ /* 0x000fc40008000000 */
[----:B------:R-:W-:Y:S01]  /*1990*/  UISETP.NE.AND UP0, UPT, UR24, UR5, UPT ;  /* 0x000000051800728c */ /* 0x000fe2000bf05270 */
[----:B------:R1:W-:Y:S01]  /*19a0*/  UTMALDG.3D [UR16], [UR28], desc[UR26] ;  /* 0x00001a101c0075b4 */ /* 0x0003e20008011000 */
[----:B------:R1:W-:Y:S07]  /*19b0*/  UTMALDG.3D [UR8], [UR28], desc[UR26] ;  /* 0x00001a081c0075b4 */ /* 0x0003ee0008011000 */
[----:B------:R-:W-:Y:S05]  /*19c0*/  BRA.U UP0, `(.L_x_25) ;  /* 0xfffffffd00507547 */ /* 0x000fea000b83ffff */
.L_x_20:
[----:B-1----:R-:W-:Y:S01]  /*19d0*/  ULEA UR8, UR6, UR4, 0x3 ;  /* 0x0000000406087291 */ /* 0x002fe2000f8e18ff */
[----:B------:R-:W-:Y:S01]  /*19e0*/  SHF.L.U32 R2, R17, 0x1f, RZ ;  /* 0x0000001f11027819 */ /* 0x000fe200000006ff */
[----:B------:R-:W-:Y:S01]  /*19f0*/  @!P1 SYNCS.ARRIVE.TRANS64.A1T0 RZ, [UR4+0x78], RZ ;  /* 0x000078ffffff99a7 */ /* 0x000fe20008100004 */
[----:B------:R-:W-:-:S06]  /*1a00*/  UISETP.GT.AND UP0, UPT, UR15, UR14, UPT ;  /* 0x0000000e0f00728c */ /* 0x000fcc000bf04270 */
[----:B--2---:R1:W2:Y:S03]  /*1a10*/  SYNCS.PHASECHK.TRANS64.TRYWAIT P0, [UR8+0x18], R2 ;  /* 0x00001802ff0075a7 */ /* 0x0042a60008001108 */
[----:B------:R-:W-:Y:S05]  /*1a20*/  BRA.U !UP0, `(.L_x_26) ;  /* 0x0000000108c07547 */ /* 0x000fea000b800000 */
[----:B------:R-:W-:Y:S02]  /*1a30*/  UIADD3 UR29, UPT, UPT, UR7, UR21, URZ ;  /* 0x00000015071d7290 */ /* 0x000fe4000fffe0ff */
[----:B------:R-:W-:Y:S01]  /*1a40*/  UIADD3 UR10, UPT, UPT, UR18, 0x40, URZ ;  /* 0x00000040120a7890 */ /* 0x000fe2000fffe0ff */
[----:B------:R-:W-:-:S11]  /*1a50*/  UMOV UR34, UR6 ;  /* 0x0000000600227c82 */ /* 0x000fd60008000000 */
.L_x_31:
[----:B-1----:R-:W-:Y:S01]  /*1a60*/  ULEA UR25, UR34, UR4, 0x3 ;  /* 0x0000000422197291 */ /* 0x002fe2000f8e18ff */
[----:B--2---:R-:W-:Y:S01]  /*1a70*/  @!P5 MOV R3, 0x8000 ;  /* 0x000080000003d802 */ /* 0x004fe20000000f00 */
[----:B--2---:R-:W-:Y:S10]  /*1a80*/  @P0 BRA `(.L_x_27) ;  /* 0x00000000000c0947 */ /* 0x004ff40003800000 */
[----:B------:R-:W-:-:S04]  /*1a90*/  SHF.L.U32 R4, R17, 0x1f, RZ ;  /* 0x0000001f11047819 */ /* 0x000fc800000006ff */
[----:B------:R-:W2:Y:S02]  /*1aa0*/  SYNCS.PHASECHK.TRANS64.TRYWAIT P0, [UR25+0x18], R4 ;  /* 0x00001804ff0075a7 */ /* 0x000ea40008001119 */
[----:B--2---:R-:W-:Y:S05]  /*1ab0*/  @!P0 BRA `(.L_x_28) ;  /* 0x0000007000a48947 */ /* 0x004fea0003800000 */
.L_x_27:
[----:B------:R2:W-:Y:S01]  /*1ac0*/  @!P5 SYNCS.ARRIVE.TRANS64 RZ, [UR25], R3 ;  /* 0x00000003ffffd9a7 */ /* 0x0005e20008000019 */
[----:B------:R-:W-:Y:S04]  /*1ad0*/  BSSY.RECONVERGENT B0, `(.L_x_29) ;  /* 0x0000003000007945 */ /* 0x000fe80003800200 */
[----:B------:R-:W-:Y:S05]  /*1ae0*/  @P4 BRA `(.L_x_30) ;  /* 0x0000000000044947 */ /* 0x000fea0003800000 */
[----:B------:R-:W-:Y:S05]  /*1af0*/  BPT.TRAP 0x1 ;  /* 0x000000040000795c */ /* 0x000fea0000300000 */
.L_x_30:
[----:B------:R-:W-:Y:S05]  /*1b00*/  BSYNC.RECONVERGENT B0 ;  /* 0x0000000000007941 */ /* 0x000fea0003800200 */
.L_x_29:
        /* <DEDUP_REMOVED lines=24> */
[----:B------:R-:W-:Y:S01]  /*1c90*/  UMOV UR12, UR36 ;  /* 0x00000024000c7c82 */ /* 0x000fe20008000000 */
[----:B------:R-:W-:Y:S01]  /*1ca0*/  UMOV UR9, UR25 ;  /* 0x0000001900097c82 */ /* 0x000fe20008000000 */
[----:B------:R1:W-:Y:S01]  /*1cb0*/  UTMALDG.3D [UR24], [UR38], desc[UR30] ;  /* 0x00001e18260075b4 */ /* 0x0003e20008011000 */
[----:B------:R-:W-:Y:S01]  /*1cc0*/  UMOV UR11, UR26 ;  /* 0x0000001a000b7c82 */ /* 0x000fe20008000000 */
[----:B------:R-:W-:Y:S01]  /*1cd0*/  UIADD3 UR21, UPT, UPT, UR21, 0x1, URZ ;  /* 0x0000000115157890 */ /* 0x000fe2000fffe0ff */
[----:B------:R-:W-:-:S03]  /*1ce0*/  UMOV UR34, UR6 ;  /* 0x0000000600227c82 */ /* 0x000fc60008000000 */
[----:B------:R-:W-:Y:S01]  /*1cf0*/  UISETP.NE.AND UP0, UPT, UR21, UR29, UPT ;  /* 0x0000001d1500728c */ /* 0x000fe2000bf05270 */
[----:B------:R1:W-:Y:S01]  /*1d00*/  UTMALDG.3D [UR16], [UR32], desc[UR30] ;  /* 0x00001e10200075b4 */ /* 0x0003e20008011000 */
[----:B------:R1:W-:Y:S07]  /*1d10*/  UTMALDG.3D [UR8], [UR32], desc[UR30] ;  /* 0x00001e08200075b4 */ /* 0x0003ee0008011000 */
[----:B------:R-:W-:Y:S05]  /*1d20*/  BRA.U UP0, `(.L_x_31) ;  /* 0xfffffffd004c7547 */ /* 0x000fea000b83ffff */
.L_x_26:
[C---:B-1----:R-:W-:Y:S01]  /*1d30*/  LEA R2, R16.reuse, UR4, 0x3 ;  /* 0x0000000410027c11 */ /* 0x042fe2000f8e18ff */
[----:B------:R-:W-:Y:S01]  /*1d40*/  NOP ;  /* 0x0000000000007918 */ /* 0x000fe20000000000 */
[----:B--2---:R-:W-:Y:S02]  /*1d50*/  SHF.L.U32 R3, R13, 0x1f, RZ ;  /* 0x0000001f0d037819 */ /* 0x004fe400000006ff */
[----:B------:R-:W-:Y:S02]  /*1d60*/  LEA R4, R16, UR4, 0x4 ;  /* 0x0000000410047c11 */ /* 0x000fe4000f8e20ff */
[----:B------:R-:W1:Y:S02]  /*1d70*/  SYNCS.PHASECHK.TRANS64.TRYWAIT P0, [R2+URZ+0x80], R3 ;  /* 0x00008003020075a7 */ /* 0x000e6400080011ff */
[----:B-1----:R-:W-:Y:S05]  /*1d80*/  @!P0 BRA `(.L_x_32) ;  /* 0x0000007000088947 */ /* 0x002fea0003800000 */
.L_x_133:
[----:B------:R-:W2:Y:S01]  /*1d90*/  LDS.128 R4, [R4+0x110] ;  /* 0x0001100004047984 */ /* 0x000ea20000000c00 */
[----:B---3--:R-:W-:Y:S01]  /*1da0*/  ISETP.GE.AND P0, PT, R40, 0x1, PT ;  /* 0x000000012800780c */ /* 0x008fe20003f06270 */
[----:B-1----:R-:W-:Y:S01]  /*1db0*/  VIADD R2, R2, 0x90 ;  /* 0x0000009002027836 */ /* 0x002fe20000000000 */
[----:B------:R-:W-:Y:S01]  /*1dc0*/  @!PT LDS RZ, [RZ] ;  /* 0x00000000fffff984 */ /* 0x000fe20000000800 */
[----:B------:R-:W-:Y:S01]  /*1dd0*/  @!PT LDS RZ, [RZ] ;  /* 0x00000000fffff984 */ /* 0x000fe20000000800 */
[----:B------:R-:W-:Y:S01]  /*1de0*/  @!PT LDS RZ, [RZ] ;  /* 0x00000000fffff984 */ /* 0x000fe20000000800 */
[----:B------:R-:W-:Y:S01]  /*1df0*/  @!PT LDS RZ, [RZ] ;  /* 0x00000000fffff984 */ /* 0x000fe20000000800 */
[----:B------:R1:W-:Y:S06]  /*1e00*/  MEMBAR.ALL.CTA ;  /* 0x0000000000007992 */ /* 0x0003ec0000008000 */
[----:B-1----:R-:W1:Y:S01]  /*1e10*/  FENCE.VIEW.ASYNC.S ;  /* 0x00000000000073c6 */ /* 0x002e620000000000 */
[----:B------:R-:W-:-:S04]  /*1e20*/  PRMT R2, RZ, 0x654, R2 ;  /* 0x00000654ff027816 */ /* 0x000fc80000000002 */
[----:B-1----:R1:W-:Y:S01]  /*1e30*/  SYNCS.ARRIVE.TRANS64.RED.A1T0 RZ, [R2+URZ], RZ ;  /* 0x000000ff02ff79a7 */ /* 0x0023e200081004ff */
[----:B--2---:R-:W-:-:S13]  /*1e40*/  LOP3.LUT P2, RZ, R6, 0x1, RZ, 0xc0, !PT ;  /* 0x0000000106ff7812 */ /* 0x004fda000784c0ff */
[----:B------:R-:W-:Y:S01]  /*1e50*/  @P2 SHF.R.U32.HI R3, RZ, 0x10, R5 ;  /* 0x00000010ff032819 */ /* 0x000fe20000011605 */
[----:B------:R-:W-:Y:S01]  /*1e60*/  VOTEU.ANY UP0, P2 ;  /* 0x0000000000ff7886 */ /* 0x000fe20001000100 */
[----:B------:R-:W-:Y:S02]  /*1e70*/  @P2 MOV R10, R4 ;  /* 0x00000004000a2202 */ /* 0x000fe40000000f00 */
[----:B------:R-:W-:Y:S02]  /*1e80*/  @P2 R2UR.BROADCAST UR8, R3 ;  /* 0x00000000030822ca */ /* 0x000fe400008e0000 */
[----:B------:R-:W-:-:S11]  /*1e90*/  @P2 LOP3.LUT R9, R5, 0xffff, RZ, 0xc0, !PT ;  /* 0x0000ffff05092812 */ /* 0x000fd600078ec0ff */
[----:B------:R-:W-:Y:S01]  /*1ea0*/  @UP0 UMOV UR36, UR8 ;  /* 0x0000000800240c82 */ /* 0x000fe20008000000 */
[----:B-1----:R-:W-:Y:S05]  /*1eb0*/  @!P0 BRA `(.L_x_33) ;  /* 0x0000000000b88947 */ /* 0x002fea0003800000 */
[----:B------:R-:W4:Y:S01]  /*1ec0*/  LDC.64 R4, c[0x0][0xb18] ;  /* 0x0002c600ff047b82 */ /* 0x000f220000000a00 */
[----:B------:R-:W-:-:S07]  /*1ed0*/  ISETP.NE.AND P3, PT, R40, 0x1, PT ;  /* 0x000000012800780c */ /* 0x000fce0003f65270 */
[----:B------:R-:W1:Y:S08]  /*1ee0*/  LDC.64 R6, c[0x0][0xb10] ;  /* 0x0002c400ff067b82 */ /* 0x000e700000000a00 */
[----:B------:R-:W2:Y:S08]  /*1ef0*/  LDC R14, c[0x0][0xb20] ;  /* 0x0002c800ff0e7b82 */ /* 0x000eb00000000800 */
[----:B------:R-:W3:Y:S01]  /*1f00*/  LDC R15, c[0x0][0xb0c] ;  /* 0x0002c300ff0f7b82 */ /* 0x000ee20000000800 */
[----:B----4-:R-:W-:Y:S01]  /*1f10*/  IMAD.HI.U32 R19, R0, R5, RZ ;  /* 0x0000000500137227 */ /* 0x010fe200078e00ff */
[----:B------:R-:W-:-:S03]  /*1f20*/  ISETP.NE.AND P0, PT, R4, 0x1, PT ;  /* 0x000000010400780c */ /* 0x000fc60003f05270 */
[----:B------:R-:W-:-:S03]  /*1f30*/  IMAD.HI.U32 R5, R9, R5, RZ ;  /* 0x0000000509057227 */ /* 0x000fc600078e00ff */
[----:B------:R-:W4:Y:S01]  /*1f40*/  LDC.64 R2, c[0x0][0xb28] ;  /* 0x0002ca00ff027b82 */ /* 0x000f220000000a00 */
[----:B-1----:R-:W-:-:S04]  /*1f50*/  IMAD.HI.U32 R20, R8, R6, RZ ;  /* 0x0000000608147227 */ /* 0x002fc800078e00ff */
[----:B------:R-:W-:Y:S01]  /*1f60*/  IMAD.HI.U32 R21, R10, R6, RZ ;  /* 0x000000060a157227 */ /* 0x000fe200078e00ff */
[----:B------:R-:W-:Y:S02]  /*1f70*/  SHF.R.U32.HI R20, RZ, R7, R20 ;  /* 0x00000007ff147219 */ /* 0x000fe40000011614 */
[-C--:B--2---:R-:W-:Y:S02]  /*1f80*/  SHF.R.U32.HI R19, RZ, R14.reuse, R19 ;  /* 0x0000000eff137219 */ /* 0x084fe40000011613 */
[----:B------:R-:W-:Y:S02]  /*1f90*/  SHF.R.U32.HI R5, RZ, R14, R5 ;  /* 0x0000000eff057219 */ /* 0x000fe40000011605 */
[----:B------:R-:W-:Y:S02]  /*1fa0*/  SEL R19, R0, R19, !P0 ;  /* 0x0000001300137207 */ /* 0x000fe40004000000 */
[----:B------:R-:W-:Y:S02]  /*1fb0*/  SHF.R.U32.HI R21, RZ, R7, R21 ;  /* 0x00000007ff157219 */ /* 0x000fe40000011615 */
[----:B---3--:R-:W-:-:S02]  /*1fc0*/  ISETP.NE.AND P1, PT, R15, 0x1, PT ;  /* 0x000000010f00780c */ /* 0x008fc40003f25270 */
[----:B------:R-:W-:Y:S02]  /*1fd0*/  SEL R5, R9, R5, !P0 ;  /* 0x0000000509057207 */ /* 0x000fe40004000000 */
[----:B------:R-:W-:Y:S02]  /*1fe0*/  SEL R20, R8, R20, !P1 ;  /* 0x0000001408147207 */ /* 0x000fe40004800000 */
[----:B------:R-:W-:Y:S01]  /*1ff0*/  SEL R21, R10, R21, !P1 ;  /* 0x000000150a157207 */ /* 0x000fe20004800000 */
[----:B----4-:R-:W-:-:S04]  /*2000*/  IMAD.HI.U32 R18, R19, R2, RZ ;  /* 0x0000000213127227 */ /* 0x010fc800078e00ff */
        /* <DEDUP_REMOVED lines=10> */
[----:B------:R-:W-:-:S04]  /*20b0*/  @!P0 IMAD.HI.U32 R7, R21, R2, RZ ;  /* 0x0000000215078227 */ /* 0x000fc800078e00ff */
[----:B------:R-:W-:Y:S01]  /*20c0*/  IMAD.MOV R2, RZ, RZ, -R6 ;  /* 0x000000ffff027224 */ /* 0x000fe200078e0a06 */
[----:B------:R-:W-:Y:S02]  /*20d0*/  @!P0 SHF.R.U32.HI R3, RZ, R3, R7 ;  /* 0x00000003ff038219 */ /* 0x000fe40000011607 */
[----:B------:R-:W-:Y:S01]  /*20e0*/  IADD3 R7, PT, PT, -R5, RZ, RZ ;  /* 0x000000ff05077210 */ /* 0x000fe20007ffe1ff */
[----:B------:R-:W-:Y:S01]  /*20f0*/  IMAD R2, R40, R2, R5 ;  /* 0x0000000228027224 */ /* 0x000fe200078e0205 */
        /* <DEDUP_REMOVED lines=10> */
.L_x_33:
[----:B------:R-:W1:Y:S02]  /*21a0*/  LDCU UR8, c[0x0][0xb30] ;  /* 0x00016600ff0877ac */ /* 0x000e640008000800 */
[----:B-1----:R-:W-:-:S09]  /*21b0*/  UISETP.NE.AND UP0, UPT, UR8, 0x1, UPT ;  /* 0x000000010800788c */ /* 0x002fd2000bf05270 */
[----:B------:R-:W-:Y:S05]  /*21c0*/  BRA.U UP0, `(.L_x_34) ;  /* 0x0000000100407547 */ /* 0x000fea000b800000 */
[----:B------:R-:W1:Y:S08]  /*21d0*/  LDC.64 R4, c[0x0][0xb10] ;  /* 0x0002c400ff047b82 */ /* 0x000e700000000a00 */
[----:B------:R-:W2:Y:S08]  /*21e0*/  LDC.64 R2, c[0x0][0xb18] ;  /* 0x0002c600ff027b82 */ /* 0x000eb00000000a00 */
[----:B------:R-:W3:Y:S08]  /*21f0*/  LDC R6, c[0x0][0xb20] ;  /* 0x0002c800ff067b82 */ /* 0x000ef00000000800 */
[----:B------:R-:W4:Y:S01]  /*2200*/  LDC R7, c[0x0][0xb0c] ;  /* 0x0002c300ff077b82 */ /* 0x000f220000000800 */
[----:B-1----:R-:W-:-:S05]  /*2210*/  IMAD.HI.U32 R4, R10, R4, RZ ;  /* 0x000000040a047227 */ /* 0x002fca00078e00ff */
[----:B------:R-:W-:Y:S01]  /*2220*/  SHF.R.U32.HI R4, RZ, R5, R4 ;  /* 0x00000005ff047219 */ /* 0x000fe20000011604 */
[----:B--2---:R-:W-:Y:S01]  /*2230*/  IMAD.HI.U32 R3, R9, R3, RZ ;  /* 0x0000000309037227 */ /* 0x004fe200078e00ff */
[----:B------:R-:W-:-:S04]  /*2240*/  ISETP.NE.AND P0, PT, R2, 0x1, PT ;  /* 0x000000010200780c */ /* 0x000fc80003f05270 */
[----:B---3--:R-:W-:-:S04]  /*2250*/  SHF.R.U32.HI R3, RZ, R6, R3 ;  /* 0x00000006ff037219 */ /* 0x008fc80000011603 */
[----:B------:R-:W-:Y:S02]  /*2260*/  SEL R3, R9, R3, !P0 ;  /* 0x0000000309037207 */ /* 0x000fe40004000000 */
[----:B----4-:R-:W-:-:S04]  /*2270*/  ISETP.NE.AND P1, PT, R7, 0x1, PT ;  /* 0x000000010700780c */ /* 0x010fc80003f25270 */
[----:B------:R-:W-:-:S05]  /*2280*/  SEL R4, R10, R4, !P1 ;  /* 0x000000040a047207 */ /* 0x000fca0004800000 */
[----:B------:R-:W-:Y:S02]  /*2290*/  IMAD.IADD R5, R3, 0x1, -R4 ;  /* 0x0000000103057824 */ /* 0x000fe400078e0a04 */
[----:B------:R-:W-:Y:S02]  /*22a0*/  IMAD.IADD R3, R4, 0x1, -R3 ;  /* 0x0000000104037824 */ /* 0x000fe400078e0a03 */
[----:B------:R-:W-:Y:S02]  /*22b0*/  IMAD R10, R5, R7, R10 ;  /* 0x00000007050a7224 */ /* 0x000fe400078e020a */
[----:B------:R-:W-:-:S07]  /*22c0*/  IMAD R9, R3, R2, R9 ;  /* 0x0000000203097224 */ /* 0x000fce00078e0209 */
.L_x_34:
[----:B------:R-:W-:Y:S01]  /*22d0*/  VIADD R16, R16, 0x1 ;  /* 0x0000000110107836 */ /* 0x000fe20000000000 */
[----:B------:R-:W-:Y:S01]  /*22e0*/  PLOP3.LUT P1, PT, PT, PT, PT, 0x80, 0x8 ;  /* 0x000000000008781c */ /* 0x000fe20003f2f070 */
[----:B------:R-:W-:Y:S02]  /*22f0*/  IMAD.IADD R15, R10, 0x1, R87 ;  /* 0x000000010a0f7824 */ /* 0x000fe400078e0257 */
[----:B------:R-:W-:Y:S01]  /*2300*/  IMAD.IADD R14, R9, 0x1, R86 ;  /* 0x00000001090e7824 */ /* 0x000fe200078e0256 */
[----:B------:R-:W-:-:S04]  /*2310*/  ISETP.NE.AND P0, PT, R16, 0x2, PT ;  /* 0x000000021000780c */ /* 0x000fc80003f05270 */
[----:B------:R-:W-:Y:S02]  /*2320*/  SEL R2, RZ, 0x1, P0 ;  /* 0x00000001ff027807 */ /* 0x000fe40000000000 */
[----:B------:R-:W-:Y:S02]  /*2330*/  SEL R16, R16, RZ, P0 ;  /* 0x000000ff10107207 */ /* 0x000fe40000000000 */
[----:B------:R-:W-:Y:S01]  /*2340*/  LOP3.LUT R13, R13, R2, RZ, 0x3c, !PT ;  /* 0x000000020d0d7212 */ /* 0x000fe200078e3cff */
[----:B------:R-:W-:Y:S06]  /*2350*/  @P2 BRA `(.L_x_35) ;  /* 0xfffffff000702947 */ /* 0x000fec000383ffff */
[----:B------:R-:W-:Y:S01]  /*2360*/  UIADD3 UR4, UPT, UPT, UR4, 0x18, URZ ;  /* 0x0000001804047890 */ /* 0x000fe2000fffe0ff */
[----:B------:R-:W-:-:S03]  /*2370*/  SHF.L.U32 R2, R17, 0x1f, RZ ;  /* 0x0000001f11027819 */ /* 0x000fc600000006ff */
[----:B------:R-:W-:-:S09]  /*2380*/  ULEA UR5, UR6, UR4, 0x3 ;  /* 0x0000000406057291 */ /* 0x000fd2000f8e18ff */
[----:B------:R-:W1:Y:S02]  /*2390*/  SYNCS.PHASECHK.TRANS64.TRYWAIT P0, [UR5], R2 ;  /* 0x00000002ff0075a7 */ /* 0x000e640008001105 */
[----:B-1----:R-:W-:Y:S05]  /*23a0*/  @!P0 BRA `(.L_x_36) ;  /* 0x0000006800948947 */ /* 0x002fea0003800000 */
.L_x_135:
[----:B------:R-:W-:-:S04]  /*23b0*/  UIADD3 UR6, UPT, UPT, UR6, 0x1, URZ ;  /* 0x0000000106067890 */ /* 0x000fc8000fffe0ff */
[----:B------:R-:W-:-:S04]  /*23c0*/  UISETP.NE.AND UP0, UPT, UR6, 0x3, UPT ;  /* 0x000000030600788c */ /* 0x000fc8000bf05270 */
[----:B------:R-:W-:Y:S02]  /*23d0*/  USEL UR7, URZ, 0x1, UP0 ;  /* 0x00000001ff077887 */ /* 0x000fe40008000000 */
[----:B------:R-:W-:-:S04]  /*23e0*/  USEL UR6, UR6, URZ, UP0 ;  /* 0x000000ff06067287 */ /* 0x000fc80008000000 */
[----:B------:R-:W-:Y:S01]  /*23f0*/  ULEA UR5, UR6, UR4, 0x3 ;  /* 0x0000000406057291 */ /* 0x000fe2000f8e18ff */
[----:B------:R-:W-:-:S04]  /*2400*/  LOP3.LUT R17, R17, UR7, RZ, 0x3c, !PT ;  /* 0x0000000711117c12 */ /* 0x000fc8000f8e3cff */
[----:B-1----:R-:W-:-:S04]  /*2410*/  SHF.L.U32 R2, R17, 0x1f, RZ ;  /* 0x0000001f11027819 */ /* 0x002fc800000006ff */
[----:B------:R-:W1:Y:S02]  /*2420*/  SYNCS.PHASECHK.TRANS64.TRYWAIT P0, [UR5], R2 ;  /* 0x00000002ff0075a7 */ /* 0x000e640008001105 */
[----:B-1----:R-:W-:Y:S05]  /*2430*/  @!P0 BRA `(.L_x_37) ;  /* 0x0000006800888947 */ /* 0x002fea0003800000 */
.L_x_137:
[----:B------:R-:W-:-:S04]  /*2440*/  UIADD3 UR6, UPT, UPT, UR6, 0x1, URZ ;  /* 0x0000000106067890 */ /* 0x000fc8000fffe0ff */
[----:B------:R-:W-:-:S04]  /*2450*/  UISETP.NE.AND UP0, UPT, UR6, 0x3, UPT ;  /* 0x000000030600788c */ /* 0x000fc8000bf05270 */
[----:B------:R-:W-:Y:S02]  /*2460*/  USEL UR5, URZ, 0x1, UP0 ;  /* 0x00000001ff057887 */ /* 0x000fe40008000000 */
[----:B------:R-:W-:-:S04]  /*2470*/  USEL UR6, UR6, URZ, UP0 ;  /* 0x000000ff06067287 */ /* 0x000fc80008000000 */
[----:B------:R-:W-:Y:S01]  /*2480*/  ULEA UR6, UR6, UR4, 0x3 ;  /* 0x0000000406067291 */ /* 0x000fe2000f8e18ff */
[----:B-1----:R-:W-:-:S04]  /*2490*/  LOP3.LUT R2, R17, UR5, RZ, 0x3c, !PT ;  /* 0x0000000511027c12 */ /* 0x002fc8000f8e3cff */
[----:B------:R-:W-:Y:S01]  /*24a0*/  SHF.L.U32 R2, R2, 0x1f, RZ ;  /* 0x0000001f02027819 */ /* 0x000fe200000006ff */
[----:B----4-:R-:W-:-:S07]  /*24b0*/  IMAD.U32 R0, RZ, RZ, UR6 ;  /* 0x00000006ff007e24 */ /* 0x010fce000f8e00ff */
.L_x_38:
[----:B-1----:R1:W2:Y:S02]  /*24c0*/  SYNCS.PHASECHK.TRANS64.TRYWAIT P0, [R0+URZ], R2 ;  /* 0x00000002000075a7 */ /* 0x0022a400080011ff */
[----:B--2---:R-:W-:Y:S05]  /*24d0*/  @!P0 NANOSLEEP.SYNCS 0x989680 ;  /* 0x009896800000895d */ /* 0x004fea0003900000 */
[----:B------:R-:W2:Y:S02]  /*24e0*/  @!P0 SYNCS.PHASECHK.TRANS64 P0, [R0+URZ], R2 ;  /* 0x00000002000085a7 */ /* 0x000ea400080010ff */
[----:B--2---:R-:W-:Y:S05]  /*24f0*/  @P0 EXIT ;  /* 0x000000000000094d */ /* 0x004fea0003800000 */
[----:B------:R-:W-:Y:S05]  /*2500*/  BRA `(.L_x_38) ;  /* 0xfffffffc00ec7947 */ /* 0x000fea000383ffff */
.L_x_17:
[----:B------:R-:W-:-:S04]  /*2510*/  UISETP.NE.AND UP1, UPT, UR37, URZ, UPT ;  /* 0x000000ff2500728c */ /* 0x000fc8000bf25270 */
[----:B------:R-:W-:-:S09]  /*2520*/  UISETP.NE.OR UP1, UPT, UR8, 0x1, UP1 ;  /* 0x000000010800788c */ /* 0x000fd20008f25670 */
[----:B------:R-:W-:Y:S05]  /*2530*/  BRA.U UP1, `(.L_x_39) ;  /* 0x0000000501487547 */ /* 0x000fea000b800000 */
[----:B------:R-:W-:Y:S01]  /*2540*/  ISETP.NE.AND P2, PT, R2, RZ, PT ;  /* 0x000000ff0200720c */ /* 0x000fe20003f45270 */
[----:B------:R-:W-:Y:S01]  /*2550*/  IMAD.MOV.U32 R12, RZ, RZ, 0x1 ;  /* 0x00000001ff0c7424 */ /* 0x000fe200078e00ff */
[----:B------:R-:W-:Y:S02]  /*2560*/  CS2R R10, SRZ ;  /* 0x00000000000a7805 */ /* 0x000fe4000001ff00 */
[----:B------:R-:W-:Y:S01]  /*2570*/  CS2R R8, SRZ ;  /* 0x0000000000087805 */ /* 0x000fe2000001ff00 */
[----:B------:R-:W-:Y:S01]  /*2580*/  UMOV UR4, 0x400 ;  /* 0x0000040000047882 */ /* 0x000fe20000000000 */
[----:B------:R-:W-:Y:S01]  /*2590*/  UMOV UR6, URZ ;  /* 0x000000ff00067c82 */ /* 0x000fe20008000000 */
[----:B------:R-:W-:-:S12]  /*25a0*/  ULEA UR37, UR37, UR4, 0x18 ;  /* 0x0000000425257291 */ /* 0x000fd8000f8ec0ff */
.L_x_43:
[----:B------:R-:W-:Y:S02]  /*25b0*/  LEA R0, R8, UR37, 0x3 ;  /* 0x0000002508007c11 */ /* 0x000fe4000f8e18ff */
[----:B------:R-:W-:-:S03]  /*25c0*/  SHF.L.U32 R4, R9, 0x1f, RZ ;  /* 0x0000001f09047819 */ /* 0x000fc600000006ff */
[----:B------:R-:W-:Y:S01]  /*25d0*/  VIADD R5, R0, 0xf0 ;  /* 0x000000f000057836 */ /* 0x000fe20000000000 */
[----:B------:R-:W1:Y:S02]  /*25e0*/  SYNCS.PHASECHK.TRANS64.TRYWAIT P0, [R0+URZ+0xe0], R4 ;  /* 0x0000e004000075a7 */ /* 0x000e6400080011ff */
[----:B-1----:R-:W-:Y:S05]  /*25f0*/  @!P0 BRA `(.L_x_40) ;  /* 0x0000006800308947 */ /* 0x002fea0003800000 */
.L_x_138:
[----:B------:R-:W-:Y:S01]  /*2600*/  ULEA UR5, UR6, UR37, 0x3 ;  /* 0x0000002506057291 */ /* 0x000fe2000f8e18ff */
[----:B-1----:R-:W-:Y:S01]  /*2610*/  PRMT R0, RZ, 0x654, R5 ;  /* 0x00000654ff007816 */ /* 0x002fe20000000005 */
[----:B------:R-:W-:Y:S01]  /*2620*/  @!P2 IMAD.MOV.U32 R4, RZ, RZ, 0x10 ;  /* 0x00000010ff04a424 */ /* 0x000fe200078e00ff */
[----:B------:R-:W-:Y:S01]  /*2630*/  SHF.L.U32 R5, R12, 0x1f, RZ ;  /* 0x0000001f0c057819 */ /* 0x000fe200000006ff */
[----:B------:R-:W-:Y:S01]  /*2640*/  UIADD3 UR4, UPT, UPT, UR5, 0x80, URZ ;  /* 0x0000008005047890 */ /* 0x000fe2000fffe0ff */
[----:B------:R1:W-:Y:S05]  /*2650*/  SYNCS.ARRIVE.TRANS64.RED.A1T0 RZ, [R0+URZ], RZ ;  /* 0x000000ff00ff79a7 */ /* 0x0003ea00081004ff */
[----:B------:R-:W-:Y:S01]  /*2660*/  IMAD.U32 R6, RZ, RZ, UR4 ;  /* 0x00000004ff067e24 */ /* 0x000fe2000f8e00ff */
[----:B------:R-:W2:Y:S04]  /*2670*/  SYNCS.PHASECHK.TRANS64.TRYWAIT P0, [UR5+0x90], R5 ;  /* 0x00009005ff0075a7 */ /* 0x000ea80008001105 */
[----:B------:R-:W-:Y:S01]  /*2680*/  PRMT R6, R2, 0x654, R6 ;  /* 0x0000065402067816 */ /* 0x000fe20000000006 */
[----:B-12---:R-:W-:Y:S06]  /*2690*/  @!P0 BRA `(.L_x_41) ;  /* 0x00000068001c8947 */ /* 0x006fec0003800000 */
.L_x_140:
[----:B------:R-:W-:Y:S01]  /*26a0*/  ULEA UR4, UR6, UR37, 0x4 ;  /* 0x0000002506047291 */ /* 0x000fe2000f8e20ff */
[----:B------:R-:W-:Y:S01]  /*26b0*/  SEL R3, R6, R3, !P2 ;  /* 0x0000000306037207 */ /* 0x000fe20005000000 */
[----:B------:R-:W-:Y:S01]  /*26c0*/  UIADD3 UR5, UPT, UPT, UR5, 0x80, URZ ;  /* 0x0000008005057890 */ /* 0x000fe2000fffe0ff */
[----:B-1----:R-:W-:Y:S01]  /*26d0*/  LEA R0, R11, UR37, 0x3 ;  /* 0x000000250b007c11 */ /* 0x002fe2000f8e18ff */
[----:B------:R-:W-:Y:S01]  /*26e0*/  UIADD3 UR4, UPT, UPT, UR4, 0x110, URZ ;  /* 0x0000011004047890 */ /* 0x000fe2000fffe0ff */
[----:B------:R1:W-:Y:S01]  /*26f0*/  @!P2 SYNCS.ARRIVE.TRANS64.RED RZ, [R3+URZ], R4 ;  /* 0x0000000403ffa9a7 */ /* 0x0003e200080004ff */
[----:B------:R-:W-:Y:S01]  /*2700*/  UIADD3 UR6, UPT, UPT, UR6, 0x1, URZ ;  /* 0x0000000106067890 */ /* 0x000fe2000fffe0ff */
[----:B------:R-:W-:-:S03]  /*2710*/  VIADD R8, R8, 0x1 ;  /* 0x0000000108087836 */ /* 0x000fc60000000000 */
[----:B------:R-:W-:Y:S02]  /*2720*/  UISETP.NE.AND UP0, UPT, UR6, 0x2, UPT ;  /* 0x000000020600788c */ /* 0x000fe4000bf05270 */
[----:B------:R-:W-:Y:S01]  /*2730*/  ISETP.NE.AND P0, PT, R8, 0x2, PT ;  /* 0x000000020800780c */ /* 0x000fe20003f05270 */
[----:B------:R-:W-:Y:S06]  /*2740*/  UGETNEXTWORKID.BROADCAST [UR4], [UR5] ;  /* 0x00000000040073ca */ /* 0x000fec0008000100 */
[----:B------:R-:W-:Y:S02]  /*2750*/  USEL UR4, URZ, 0x1, UP0 ;  /* 0x00000001ff047887 */ /* 0x000fe40008000000 */
[----:B------:R-:W-:-:S04]  /*2760*/  USEL UR6, UR6, URZ, UP0 ;  /* 0x000000ff06067287 */ /* 0x000fc80008000000 */
[----:B------:R-:W-:Y:S02]  /*2770*/  LOP3.LUT R12, R12, UR4, RZ, 0x3c, !PT ;  /* 0x000000040c0c7c12 */ /* 0x000fe4000f8e3cff */
[----:B-1----:R-:W-:-:S04]  /*2780*/  SHF.L.U32 R4, R10, 0x1f, RZ ;  /* 0x0000001f0a047819 */ /* 0x002fc800000006ff */
[----:B------:R-:W1:Y:S02]  /*2790*/  SYNCS.PHASECHK.TRANS64.TRYWAIT P1, [R0+URZ+0x80], R4 ;  /* 0x00008004000075a7 */ /* 0x000e6400080211ff */
[----:B-1----:R-:W-:Y:S05]  /*27a0*/  @!P1 BRA `(.L_x_42) ;  /* 0x0000006400f09947 */ /* 0x002fea0003800000 */
.L_x_141:
[C---:B-1----:R-:W-:Y:S01]  /*27b0*/  LEA R4, R11.reuse, UR37, 0x4 ;  /* 0x000000250b047c11 */ /* 0x042fe2000f8e20ff */
[----:B------:R-:W-:Y:S01]  /*27c0*/  VIADD R0, R0, 0x90 ;  /* 0x0000009000007836 */ /* 0x000fe20000000000 */
[----:B------:R-:W-:Y:S01]  /*27d0*/  SEL R8, R8, RZ, P0 ;  /* 0x000000ff08087207 */ /* 0x000fe20000000000 */
[----:B------:R-:W-:-:S03]  /*27e0*/  VIADD R11, R11, 0x1 ;  /* 0x000000010b0b7836 */ /* 0x000fc60000000000 */
[----:B------:R-:W1:Y:S01]  /*27f0*/  LDS.128 R4, [R4+0x110] ;  /* 0x0001100004047984 */ /* 0x000e620000000c00 */
[----:B------:R-:W-:Y:S02]  /*2800*/  PRMT R0, RZ, 0x654, R0 ;  /* 0x00000654ff007816 */ /* 0x000fe40000000000 */
[C---:B------:R-:W-:Y:S01]  /*2810*/  ISETP.NE.AND P1, PT, R11.reuse, 0x2, PT ;  /* 0x000000020b00780c */ /* 0x040fe20003f25270 */
[----:B------:R-:W-:Y:S01]  /*2820*/  @!PT LDS RZ, [RZ] ;  /* 0x00000000fffff984 */ /* 0x000fe20000000800 */
[----:B------:R-:W-:Y:S01]  /*2830*/  @!PT LDS RZ, [RZ] ;  /* 0x00000000fffff984 */ /* 0x000fe20000000800 */
[----:B------:R-:W-:Y:S01]  /*2840*/  @!PT LDS RZ, [RZ] ;  /* 0x00000000fffff984 */ /* 0x000fe20000000800 */
[----:B------:R-:W-:Y:S01]  /*2850*/  @!PT LDS RZ, [RZ] ;  /* 0x00000000fffff984 */ /* 0x000fe20000000800 */
[----:B------:R2:W-:Y:S06]  /*2860*/  MEMBAR.ALL.CTA ;  /* 0x0000000000007992 */ /* 0x0005ec0000008000 */
[----:B--2---:R-:W2:Y:S01]  /*2870*/  FENCE.VIEW.ASYNC.S ;  /* 0x00000000000073c6 */ /* 0x004ea20000000000 */
[----:B------:R-:W-:Y:S01]  /*2880*/  SEL R11, R11, RZ, P1 ;  /* 0x000000ff0b0b7207 */ /* 0x000fe20000800000 */
[----:B--2---:R2:W-:Y:S01]  /*2890*/  SYNCS.ARRIVE.TRANS64.RED.A1T0 RZ, [R0+URZ], RZ ;  /* 0x000000ff00ff79a7 */ /* 0x0045e200081004ff */
[----:B-1----:R-:W-:-:S02]  /*28a0*/  LOP3.LUT P3, RZ, R6, 0x1, RZ, 0xc0, !PT ;  /* 0x0000000106ff7812 */ /* 0x002fc4000786c0ff */
[----:B------:R-:W-:-:S04]  /*28b0*/  SEL R4, RZ, 0x1, P1 ;  /* 0x00000001ff047807 */ /* 0x000fc80000800000 */
[----:B------:R-:W-:Y:S02]  /*28c0*/  LOP3.LUT R10, R10, R4, RZ, 0x3c, !PT ;  /* 0x000000040a0a7212 */ /* 0x000fe400078e3cff */
[----:B--2---:R-:W-:-:S04]  /*28d0*/  SEL R0, RZ, 0x1, P0 ;  /* 0x00000001ff007807 */ /* 0x004fc80000000000 */
[----:B------:R-:W-:Y:S01]  /*28e0*/  LOP3.LUT R9, R9, R0, RZ, 0x3c, !PT ;  /* 0x0000000009097212 */ /* 0x000fe200078e3cff */
[----:B------:R-:W-:Y:S06]  /*28f0*/  @P3 BRA `(.L_x_43) ;  /* 0xfffffffc002c3947 */ /* 0x000fec000383ffff */
[----:B------:R-:W-:Y:S01]  /*2900*/  ULEA UR5, UR6, UR37, 0x3 ;  /* 0x0000002506057291 */ /* 0x000fe2000f8e18ff */
[----:B------:R-:W-:-:S08]  /*2910*/  SHF.L.U32 R2, R12, 0x1f, RZ ;  /* 0x0000001f0c027819 */ /* 0x000fd000000006ff */
[----:B------:R-:W1:Y:S02]  /*2920*/  SYNCS.PHASECHK.TRANS64 P0, [UR5+0x90], R2 ;  /* 0x00009002ff0075a7 */ /* 0x000e640008001005 */
[----:B-1----:R-:W-:Y:S05]  /*2930*/  @P0 BRA `(.L_x_44) ;  /* 0x0000000000080947 */ /* 0x002fea0003800000 */
[----:B------:R-:W1:Y:S02]  /*2940*/  SYNCS.PHASECHK.TRANS64.TRYWAIT P0, [UR5+0x90], R2 ;  /* 0x00009002ff0075a7 */ /* 0x000e640008001105 */
[----:B-1----:R-:W-:Y:S05]  /*2950*/  @!P0 BRA `(.L_x_45) ;  /* 0x0000006400988947 */ /* 0x002fea0003800000 */
.L_x_44:
[----:B------:R-:W-:-:S04]  /*2960*/  UIADD3 UR4, UPT, UPT, UR6, 0x1, URZ ;  /* 0x0000000106047890 */ /* 0x000fc8000fffe0ff */
[----:B------:R-:W-:-:S04]  /*2970*/  UISETP.NE.AND UP0, UPT, UR4, 0x2, UPT ;  /* 0x000000020400788c */ /* 0x000fc8000bf05270 */
[----:B------:R-:W-:Y:S02]  /*2980*/  USEL UR7, URZ, 0x1, UP0 ;  /* 0x00000001ff077887 */ /* 0x000fe40008000000 */
[----:B------:R-:W-:-:S04]  /*2990*/  USEL UR4, UR4, URZ, UP0 ;  /* 0x000000ff04047287 */ /* 0x000fc80008000000 */
[----:B------:R-:W-:Y:S01]  /*29a0*/  ULEA UR4, UR4, UR37, 0x3 ;  /* 0x0000002504047291 */ /* 0x000fe2000f8e18ff */
[----:B-1----:R-:W-:-:S04]  /*29b0*/  LOP3.LUT R2, R12, UR7, RZ, 0x3c, !PT ;  /* 0x000000070c027c12 */ /* 0x002fc8000f8e3cff */
[----:B------:R-:W-:-:S04]  /*29c0*/  SHF.L.U32 R0, R2, 0x1f, RZ ;  /* 0x0000001f02007819 */ /* 0x000fc800000006ff */
[----:B------:R-:W1:Y:S02]  /*29d0*/  SYNCS.PHASECHK.TRANS64 P0, [UR4+0x90], R0 ;  /* 0x00009000ff0075a7 */ /* 0x000e640008001004 */
[----:B-1----:R-:W-:Y:S05]  /*29e0*/  @P0 EXIT ;  /* 0x000000000000094d */ /* 0x002fea0003800000 */
[----:B------:R-:W-:Y:S02]  /*29f0*/  SHF.L.U32 R2, R2, 0x1f, RZ ;  /* 0x0000001f02027819 */ /* 0x000fe400000006ff */
[----:B------:R-:W-:-:S07]  /*2a00*/  MOV R0, UR4 ;  /* 0x0000000400007c02 */ /* 0x000fce0008000f00 */
.L_x_46:
[----:B-1----:R1:W2:Y:S02]  /*2a10*/  SYNCS.PHASECHK.TRANS64.TRYWAIT P0, [R0+URZ+0x90], R2 ;  /* 0x00009002000075a7 */ /* 0x0022a400080011ff */
[----:B--2---:R-:W-:Y:S05]  /*2a20*/  @!P0 NANOSLEEP.SYNCS 0x989680 ;  /* 0x009896800000895d */ /* 0x004fea0003900000 */
[----:B------:R-:W2:Y:S02]  /*2a30*/  @!P0 SYNCS.PHASECHK.TRANS64 P0, [R0+URZ+0x90], R2 ;  /* 0x00009002000085a7 */ /* 0x000ea400080010ff */
[----:B--2---:R-:W-:Y:S05]  /*2a40*/  @P0 EXIT ;  /* 0x000000000000094d */ /* 0x004fea0003800000 */
[----:B------:R-:W-:Y:S05]  /*2a50*/  BRA `(.L_x_46) ;  /* 0xfffffffc00ec7947 */ /* 0x000fea000383ffff */
.L_x_39:
[----:B------:R-:W-:-:S09]  /*2a60*/  UISETP.NE.AND UP1, UPT, UR8, URZ, UPT ;  /* 0x000000ff0800728c */ /* 0x000fd2000bf25270 */
[----:B------:R-:W-:Y:S05]  /*2a70*/  BRA.U UP1, `(.L_x_47) ;  /* 0x0000000d01b47547 */ /* 0x000fea000b800000 */
[----:B------:R-:W-:Y:S01]  /*2a80*/  UMOV UR4, 0x40 ;  /* 0x0000004000047882 */ /* 0x000fe20000000000 */
[----:B------:R-:W-:Y:S01]  /*2a90*/  NOP ;  /* 0x0000000000007918 */ /* 0x000fe20000000000 */
[----:B------:R-:W-:Y:S01]  /*2aa0*/  ULEA UR4, UR37, UR4, 0x18 ;  /* 0x0000000425047291 */ /* 0x000fe2000f8ec0ff */
[----:B------:R-:W-:Y:S02]  /*2ab0*/  UMOV UR5, 0x400 ;  /* 0x0000040000057882 */ /* 0x000fe40000000000 */
[----:B------:R-:W-:-:S06]  /*2ac0*/  ULEA UR37, UR37, UR5, 0x18 ;  /* 0x0000000525257291 */ /* 0x000fcc000f8ec0ff */
[----:B------:R-:W1:Y:S02]  /*2ad0*/  LDS.U8 R0, [UR4+0x1c] ;  /* 0x00001c04ff007984 */ /* 0x000e640008000000 */
[----:B-1----:R-:W-:-:S13]  /*2ae0*/  ISETP.NE.AND P0, PT, R0, RZ, PT ;  /* 0x000000ff0000720c */ /* 0x002fda0003f05270 */
[----:B------:R-:W-:Y:S05]  /*2af0*/  @P0 BRA `(.L_x_48) ;  /* 0x0000000000580947 */ /* 0x000fea0003800000 */
[----:B------:R-:W-:-:S13]  /*2b00*/  ELECT P0, URZ, PT ;  /* 0x0000000000ff782f */ /* 0x000fda0003800000 */
[----:B------:R-:W-:Y:S05]  /*2b10*/  @!P0 BRA `(.L_x_49) ;  /* 0x0000000000608947 */ /* 0x000fea0003800000 */
[----:B------:R-:W-:Y:S01]  /*2b20*/  UMOV UR5, 0x10 ;  /* 0x0000001000057882 */ /* 0x000fe20000000000 */
[----:B------:R-:W-:Y:S01]  /*2b30*/  HFMA2 R0, -RZ, RZ, 0, 5.9604644775390625e-08 ;  /* 0x00000001ff007431 */ /* 0x000fe200000001ff */
[----:B------:R-:W-:-:S03]  /*2b40*/  MOV R2, 0xffff ;  /* 0x0000ffff00027802 */ /* 0x000fc60000000f00 */
[----:B------:R-:W-:Y:S04]  /*2b50*/  DEPBAR.LE SB1, 0x36 ;  /* 0x00009d800000791a */ /* 0x000fe80000000000 */
[----:B------:R-:W1:Y:S02]  /*2b60*/  UTCATOMSWS.FIND_AND_SET.ALIGN UP0, UR5, UR5 ;  /* 0x00000005000575e3 */ /* 0x000e640008000800 */
[----:B-1----:R-:W-:Y:S01]  /*2b70*/  MOV R3, UR5 ;  /* 0x0000000500037c02 */ /* 0x002fe20008000f00 */
[----:B------:R-:W-:Y:S06]  /*2b80*/  BRA.U UP0, `(.L_x_50) ;  /* 0x0000000100187547 */ /* 0x000fec000b800000 */
.L_x_51:
[----:B------:R-:W-:Y:S05]  /*2b90*/  NANOSLEEP 0x64 ;  /* 0x000000640000795d */ /* 0x000fea0003800000 */
[----:B------:R-:W-:-:S05]  /*2ba0*/  UMOV UR5, 0x10 ;  /* 0x0000001000057882 */ /* 0x000fca0000000000 */
[----:B------:R-:W-:Y:S04]  /*2bb0*/  DEPBAR.LE SB1, 0x36 ;  /* 0x00009d800000791a */ /* 0x000fe80000000000 */
[----:B------:R-:W1:Y:S02]  /*2bc0*/  UTCATOMSWS.FIND_AND_SET.ALIGN UP0, UR5, UR5 ;  /* 0x00000005000575e3 */ /* 0x000e640008000800 */
[----:B-1----:R-:W-:Y:S01]  /*2bd0*/  MOV R3, UR5 ;  /* 0x0000000500037c02 */ /* 0x002fe20008000f00 */
[----:B------:R-:W-:Y:S05]  /*2be0*/  BRA.U !UP0, `(.L_x_51) ;  /* 0xfffffffd08e87547 */ /* 0x000fea000b83ffff */
.L_x_50:
[-C--:B------:R-:W-:Y:S02]  /*2bf0*/  SHF.L.U32 R2, R2, R3.reuse, RZ ;  /* 0x0000000302027219 */ /* 0x080fe400000006ff */
[----:B------:R-:W-:Y:S01]  /*2c00*/  SHF.L.U32 R0, R0, R3, RZ ;  /* 0x0000000300007219 */ /* 0x000fe200000006ff */
[----:B------:R-:W-:Y:S02]  /*2c10*/  IMAD.SHL.U32 R3, R3, 0x20, RZ ;  /* 0x0000002003037824 */ /* 0x000fe400078e00ff */
[----:B------:R1:W-:Y:S04]  /*2c20*/  ATOMS.OR RZ, [UR4+0x14], R2 ;  /* 0x00001402ffff798c */ /* 0x0003e8000b000004 */
[----:B------:R1:W-:Y:S04]  /*2c30*/  ATOMS.OR RZ, [UR4+0x18], R0 ;  /* 0x00001800ffff798c */ /* 0x0003e8000b000004 */
[----:B------:R1:W-:Y:S01]  /*2c40*/  STS [UR37+0x130], R3 ;  /* 0x00013003ff007988 */ /* 0x0003e20008000825 */
[----:B------:R-:W-:Y:S05]  /*2c50*/  BRA `(.L_x_49) ;  /* 0x0000000000107947 */ /* 0x000fea0003800000 */
.L_x_48:
[----:B------:R-:W-:Y:S02]  /*2c60*/  MOV R0, 0xffffffff ;  /* 0xffffffff00007802 */ /* 0x000fe40000000f00 */
[----:B------:R-:W-:-:S03]  /*2c70*/  MOV R2, 0x2ca0 ;  /* 0x00002ca000027802 */ /* 0x000fc60000000f00 */
[----:B------:R1:W-:Y:S04]  /*2c80*/  STS [UR37+0x130], R0 ;  /* 0x00013000ff007988 */ /* 0x0003e80008000825 */
[----:B-1-3-5:R-:W-:Y:S05]  /*2c90*/  CALL.REL.NOINC `($__internal_1_$__cuda_sm10x_tcgen05_guardrail_trap_phase_invalid_during_alloc) ;  /* 0x0000006800e07944 */ /* 0x02afea0003c00000 */
.L_x_49:
[----:B------:R-:W-:Y:S05]  /*2ca0*/  WARPSYNC.ALL ;  /* 0x0000000000007948 */ /* 0x000fea0003800000 */
[----:B------:R-:W2:Y:S01]  /*2cb0*/  S2UR UR5, SR_CgaCtaId ;  /* 0x00000000000579c3 */ /* 0x000ea20000008800 */
[----:B------:R-:W-:Y:S01]  /*2cc0*/  UMOV UR4, 0x400 ;  /* 0x0000040000047882 */ /* 0x000fe20000000000 */
[----:B------:R-:W-:-:S06]  /*2cd0*/  NOP ;  /* 0x0000000000007918 */ /* 0x000fcc0000000000 */
[----:B------:R-:W-:Y:S06]  /*2ce0*/  BAR.ARV 0x6, 0xa0 ;  /* 0x0182800000007b1d */ /* 0x000fec0000002000 */
[----:B------:R-:W4:Y:S01]  /*2cf0*/  LDCU UR7, c[0x0][0x38c] ;  /* 0x00007180ff0777ac */ /* 0x000f220008000800 */
[----:B------:R-:W-:Y:S01]  /*2d00*/  IMAD.MOV.U32 R11, RZ, RZ, 0x1 ;  /* 0x00000001ff0b7424 */ /* 0x000fe200078e00ff */
[----:B------:R-:W-:Y:S01]  /*2d10*/  CS2R R8, SRZ ;  /* 0x0000000000087805 */ /* 0x000fe2000001ff00 */
[----:B------:R-:W-:Y:S01]  /*2d20*/  IMAD.MOV.U32 R10, RZ, RZ, RZ ;  /* 0x000000ffff0a7224 */ /* 0x000fe200078e00ff */
[----:B------:R-:W3:Y:S01]  /*2d30*/  LDCU UR6, c[0x0][0x38c] ;  /* 0x00007180ff0677ac */ /* 0x000ee20008000800 */
[----:B------:R-:W-:Y:S01]  /*2d40*/  UMOV UR15, URZ ;  /* 0x000000ff000f7c82 */ /* 0x000fe20008000000 */
[----:B------:R-:W-:Y:S01]  /*2d50*/  UMOV UR14, URZ ;  /* 0x000000ff000e7c82 */ /* 0x000fe20008000000 */
[----:B--2---:R-:W-:Y:S01]  /*2d60*/  ULEA UR5, UR5, UR4, 0x18 ;  /* 0x0000000405057291 */ /* 0x004fe2000f8ec0ff */
[----:B------:R-:W-:Y:S01]  /*2d70*/  UMOV UR24, 0x0 ;  /* 0x0000000000187882 */ /* 0x000fe20000000000 */
[----:B------:R-:W-:-:S02]  /*2d80*/  UMOV UR25, 0x8210010 ;  /* 0x0821001000197882 */ /* 0x000fc40000000000 */
[----:B------:R-:W-:Y:S02]  /*2d90*/  UIADD3 UR10, UPT, UPT, UR5, 0x8400, URZ ;  /* 0x00008400050a7890 */ /* 0x000fe4000fffe0ff */
[----:B------:R-:W-:Y:S02]  /*2da0*/  UIADD3 UR11, UPT, UPT, UR5, 0x14400, URZ ;  /* 0x00014400050b7890 */ /* 0x000fe4000fffe0ff */
[----:B----4-:R-:W-:Y:S01]  /*2db0*/  UIADD3 UR7, UPT, UPT, UR7, 0x3f, URZ ;  /* 0x0000003f07077890 */ /* 0x010fe2000fffe0ff */
[----:B-1----:R-:W1:Y:S01]  /*2dc0*/  LDS R0, [UR5+0x130] ;  /* 0x00013005ff007984 */ /* 0x002e620008000800 */
[----:B------:R-:W-:Y:S02]  /*2dd0*/  USHF.R.U32.HI UR10, URZ, 0x4, UR10 ;  /* 0x00000004ff0a7899 */ /* 0x000fe4000801160a */
[----:B------:R-:W-:Y:S02]  /*2de0*/  USHF.R.S32.HI UR4, URZ, 0x1f, UR7 ;  /* 0x0000001fff047899 */ /* 0x000fe40008011407 */
[----:B------:R-:W-:-:S02]  /*2df0*/  USHF.R.U32.HI UR11, URZ, 0x4, UR11 ;  /* 0x00000004ff0b7899 */ /* 0x000fc4000801160b */
[----:B------:R-:W-:Y:S02]  /*2e00*/  ULEA.HI UR4, UR4, UR7, URZ, 0x6 ;  /* 0x0000000704047291 */ /* 0x000fe4000f8f30ff */
[----:B------:R-:W-:Y:S02]  /*2e10*/  ULOP3.LUT UR10, UR10, 0x3fff, URZ, 0xc0, !UPT ;  /* 0x00003fff0a0a7892 */ /* 0x000fe4000f8ec0ff */
[----:B------:R-:W-:Y:S02]  /*2e20*/  USHF.R.S32.HI UR4, URZ, 0x6, UR4 ;  /* 0x00000006ff047899 */ /* 0x000fe40008011404 */
[----:B------:R-:W-:Y:S02]  /*2e30*/  ULOP3.LUT UR11, UR11, 0x3fff, URZ, 0xc0, !UPT ;  /* 0x00003fff0b0b7892 */ /* 0x000fe4000f8ec0ff */
[----:B------:R-:W-:Y:S01]  /*2e40*/  UISETP.LT.AND UP0, UPT, UR4, 0x1, UPT ;  /* 0x000000010400788c */ /* 0x000fe2000bf01270 */
[----:B------:R-:W-:Y:S01]  /*2e50*/  UMOV UR22, 0x0 ;  /* 0x0000000000167882 */ /* 0x000fe20000000000 */
[----:B------:R-:W-:-:S02]  /*2e60*/  UMOV UR23, 0x8210010 ;  /* 0x0821001000177882 */ /* 0x000fc40000000000 */
[----:B------:R-:W-:Y:S02]  /*2e70*/  USEL UR9, UR4, 0x1, !UP0 ;  /* 0x0000000104097887 */ /* 0x000fe4000c000000 */
[----:B------:R-:W-:Y:S02]  /*2e80*/  ULOP3.LUT UR10, UR10, 0x10000, URZ, 0xfc, !UPT ;  /* 0x000100000a0a7892 */ /* 0x000fe4000f8efcff */
[----:B------:R-:W-:Y:S02]  /*2e90*/  ULOP3.LUT UR11, UR11, 0x2000000, URZ, 0xfc, !UPT ;  /* 0x020000000b0b7892 */ /* 0x000fe4000f8efcff */
[----:B------:R-:W-:Y:S02]  /*2ea0*/  UIADD3 UR9, UPT, UPT, -UR9, URZ, URZ ;  /* 0x000000ff09097290 */ /* 0x000fe4000fffe1ff */
[----:B---3--:R-:W-:Y:S01]  /*2eb0*/  UISETP.GE.AND UP3, UPT, UR6, 0x1, UPT ;  /* 0x000000010600788c */ /* 0x008fe2000bf66270 */
[----:B------:R-:W-:Y:S01]  /*2ec0*/  UMOV UR20, 0x0 ;  /* 0x0000000000147882 */ /* 0x000fe20000000000 */
[----:B------:R-:W-:Y:S01]  /*2ed0*/  UMOV UR21, 0x8210010 ;  /* 0x0821001000157882 */ /* 0x000fe20000000000 */
[----:B------:R-:W-:Y:S01]  /*2ee0*/  UMOV UR18, 0x0 ;  /* 0x0000000000127882 */ /* 0x000fe20000000000 */
[----:B------:R-:W-:Y:S01]  /*2ef0*/  UMOV UR19, 0x8210010 ;  /* 0x0821001000137882 */ /* 0x000fe20000000000 */
[----:B-1----:R-:W-:-:S15]  /*2f00*/  R2UR UR16, R0 ;  /* 0x00000000001072ca */ /* 0x002fde00000e0000 */
.L_x_58:
[----:B------:R-:W-:Y:S02]  /*2f10*/  LEA R0, R10, UR5, 0x3 ;  /* 0x000000050a007c11 */ /* 0x000fe4000f8e18ff */
[----:B------:R-:W-:Y:S02]  /*2f20*/  SHF.L.U32 R2, R9, 0x1f, RZ ;  /* 0x0000001f09027819 */ /* 0x000fe400000006ff */
[----:B------:R-:W-:Y:S01]  /*2f30*/  PLOP3.LUT P0, PT, PT, PT, UP3, 0x80, 0x8 ;  /* 0x000000000008781c */ /* 0x000fe20003f0f038 */
[----:B------:R-:W-:Y:S01]  /*2f40*/  VIADD R3, R0, 0x90 ;  /* 0x0000009000037836 */ /* 0x000fe20000000000 */
[----:B-1----:R-:W1:Y:S02]  /*2f50*/  SYNCS.PHASECHK.TRANS64.TRYWAIT P1, [R0+URZ+0x80], R2 ;  /* 0x00008002000075a7 */ /* 0x002e6400080211ff */
[----:B-1-3--:R-:W-:Y:S09]  /*2f60*/  @!P1 BRA `(.L_x_52) ;  /* 0x00000060002c9947 */ /* 0x00aff20003800000 */
.L_x_143:
[----:B------:R-:W-:Y:S01]  /*2f70*/  LEA R4, R10, UR5, 0x4 ;  /* 0x000000050a047c11 */ /* 0x000fe2000f8e20ff */
[----:B------:R-:W-:Y:S01]  /*2f80*/  @UP3 ULEA UR6, UR14, UR5, 0x3 ;  /* 0x000000050e063291 */ /* 0x000fe2000f8e18ff */
[----:B------:R-:W-:Y:S01]  /*2f90*/  PLOP3.LUT P2, PT, PT, PT, PT, 0x80, 0x8 ;  /* 0x000000000008781c */ /* 0x000fe20003f4f070 */
[----:B------:R-:W-:Y:S01]  /*2fa0*/  ULEA UR7, UR15, UR5, 0x3 ;  /* 0x000000050f077291 */ /* 0x000fe2000f8e18ff */
[----:B------:R-:W-:Y:S01]  /*2fb0*/  PRMT R3, RZ, 0x654, R3 ;  /* 0x00000654ff037816 */ /* 0x000fe20000000003 */
[----:B------:R-:W-:Y:S01]  /*2fc0*/  ULEA UR8, UR15, UR16, 0x7 ;  /* 0x000000100f087291 */ /* 0x000fe2000f8e38ff */
[----:B------:R-:W2:Y:S01]  /*2fd0*/  LDS.128 R4, [R4+0x110] ;  /* 0x0001100004047984 */ /* 0x000ea20000000c00 */
[----:B-1----:R-:W-:Y:S02]  /*2fe0*/  @P0 SHF.L.U32 R2, R8, 0x1f, RZ ;  /* 0x0000001f08020819 */ /* 0x002fe400000006ff */
[----:B------:R-:W-:Y:S01]  /*2ff0*/  SHF.L.U32 R0, R11, 0x1f, RZ ;  /* 0x0000001f0b007819 */ /* 0x000fe200000006ff */
[----:B------:R-:W-:Y:S01]  /*3000*/  @!PT LDS RZ, [RZ] ;  /* 0x00000000fffff984 */ /* 0x000fe20000000800 */
[----:B------:R-:W-:Y:S01]  /*3010*/  @!PT LDS RZ, [RZ] ;  /* 0x00000000fffff984 */ /* 0x000fe20000000800 */
[----:B------:R-:W-:Y:S01]  /*3020*/  @!PT LDS RZ, [RZ] ;  /* 0x00000000fffff984 */ /* 0x000fe20000000800 */
[----:B------:R-:W-:Y:S01]  /*3030*/  @!PT LDS RZ, [RZ] ;  /* 0x00000000fffff984 */ /* 0x000fe20000000800 */
[----:B------:R1:W-:Y:S06]  /*3040*/  MEMBAR.ALL.CTA ;  /* 0x0000000000007992 */ /* 0x0003ec0000008000 */
[----:B-1----:R-:W1:Y:S02]  /*3050*/  FENCE.VIEW.ASYNC.S ;  /* 0x00000000000073c6 */ /* 0x002e640000000000 */
[----:B-1----:R1:W-:Y:S01]  /*3060*/  SYNCS.ARRIVE.TRANS64.RED.A1T0 RZ, [R3+URZ], RZ ;  /* 0x000000ff03ff79a7 */ /* 0x0023e200081004ff */
[----:B------:R1:W3:Y:S01]  /*3070*/  @P0 SYNCS.PHASECHK.TRANS64.TRYWAIT P2, [UR6], R2 ;  /* 0x00000002ff0005a7 */ /* 0x0002e20008041106 */
[----:B--2---:R-:W-:Y:S01]  /*3080*/  LOP3.LUT P1, RZ, R6, 0x1, RZ, 0xc0, !PT ;  /* 0x0000000106ff7812 */ /* 0x004fe2000782c0ff */
[----:B------:R-:W2:Y:S02]  /*3090*/  SYNCS.PHASECHK.TRANS64.TRYWAIT P0, [UR7+0xc0], R0 ;  /* 0x0000c000ff0075a7 */ /* 0x000ea40008001107 */
[----:B-123--:R-:W-:Y:S10]  /*30a0*/  @!P0 BRA `(.L_x_53) ;  /* 0x0000005c00f08947 */ /* 0x00eff40003800000 */
.L_x_145:
[----:B------:R-:W-:Y:S01]  /*30b0*/  IADD3 R10, PT, PT, R10, 0x1, RZ ;  /* 0x000000010a0a7810 */ /* 0x000fe20007ffe0ff */
[----:B------:R-:W-:Y:S06]  /*30c0*/  BRA.U !UP3, `(.L_x_54) ;  /* 0x000000010bc07547 */ /* 0x000fec000b800000 */
[----:B------:R-:W-:Y:S01]  /*30d0*/  UPLOP3.LUT UP4, UPT, UPT, UPT, UPT, 0x40, 0x4 ;  /* 0x000000000004789c */ /* 0x000fe20003f8e870 */
[----:B------:R-:W-:Y:S01]  /*30e0*/  UMOV UR13, UR9 ;  /* 0x00000009000d7c82 */ /* 0x000fe20008000000 */
[----:B------:R-:W-:Y:S01]  /*30f0*/  UMOV UR12, UR4 ;  /* 0x00000004000c7c82 */ /* 0x000fe20008000000 */
[----:B------:R-:W-:-:S08]  /*3100*/  UMOV UR17, UR14 ;  /* 0x0000000e00117c82 */ /* 0x000fd00008000000 */
.L_x_57:
[----:B------:R-:W-:Y:S02]  /*3110*/  UIADD3 UR13, UPT, UPT, UR13, 0x1, URZ ;  /* 0x000000010d0d7890 */ /* 0x000fe4000fffe0ff */
[----:B--2---:R-:W-:Y:S02]  /*3120*/  ULEA UR6, UR17, UR5, 0x3 ;  /* 0x0000000511067291 */ /* 0x004fe4000f8e18ff */
[----:B------:R-:W-:Y:S01]  /*3130*/  UISETP.NE.AND UP0, UPT, UR13, URZ, UPT ;  /* 0x000000ff0d00728c */ /* 0x000fe2000bf05270 */
[----:B---3--:R-:W-:Y:S10]  /*3140*/  @P2 BRA `(.L_x_55) ;  /* 0x00000000000c2947 */ /* 0x008ff40003800000 */
[----:B-1----:R-:W-:Y:S04]  /*3150*/  SHF.L.U32 R2, R8, 0x1f, RZ ;  /* 0x0000001f08027819 */ /* 0x002fe800000006ff */
[----:B------:R-:W1:Y:S02]  /*3160*/  SYNCS.PHASECHK.TRANS64.TRYWAIT P0, [UR6], R2 ;  /* 0x00000002ff0075a7 */ /* 0x000e640008001106 */
[----:B-1----:R-:W-:Y:S05]  /*3170*/  @!P0 BRA `(.L_x_56) ;  /* 0x0000005c00d48947 */ /* 0x002fea0003800000 */
.L_x_55:
[----:B------:R-:W-:Y:S01]  /*3180*/  UISETP.NE.AND UP1, UPT, UR12, 0x1, UPT ;  /* 0x000000010c00788c */ /* 0x000fe2000bf25270 */
[----:B------:R-:W-:Y:S01]  /*3190*/  PLOP3.LUT P2, PT, PT, PT, PT, 0x80, 0x8 ;  /* 0x000000000008781c */ /* 0x000fe20003f4f070 */
[----:B------:R-:W-:Y:S02]  /*31a0*/  UIADD3 UR14, UPT, UPT, UR17, 0x1, URZ ;  /* 0x00000001110e7890 */ /* 0x000fe4000fffe0ff */
[----:B------:R-:W-:Y:S02]  /*31b0*/  ULEA UR28, UR17, UR11, 0xa ;  /* 0x0000000b111c7291 */ /* 0x000fe4000f8e50ff */
[----:B------:R-:W-:Y:S01]  /*31c0*/  UISETP.NE.AND UP2, UPT, UR14, 0x3, UPT ;  /* 0x000000030e00788c */ /* 0x000fe2000bf45270 */
[----:B------:R-:W-:Y:S01]  /*31d0*/  PLOP3.LUT P0, PT, PT, PT, UP1, 0x80, 0x8 ;  /* 0x000000000008781c */ /* 0x000fe20003f0f018 */
[----:B------:R-:W-:Y:S02]  /*31e0*/  UIADD3 UR40, UPT, UPT, UR28, 0x80, URZ ;  /* 0x000000801c287890 */ /* 0x000fe4000fffe0ff */
[----:B------:R-:W-:Y:S02]  /*31f0*/  USEL UR27, URZ, 0x1, UP2 ;  /* 0x00000001ff1b7887 */ /* 0x000fe40009000000 */
[----:B------:R-:W-:Y:S02]  /*3200*/  USEL UR14, UR14, URZ, UP2 ;  /* 0x000000ff0e0e7287 */ /* 0x000fe40009000000 */
[----:B------:R-:W-:Y:S02]  /*3210*/  UIADD3 UR36, UPT, UPT, UR28, 0x100, URZ ;  /* 0x000001001c247890 */ /* 0x000fe4000fffe0ff */
[----:B------:R-:W-:Y:S01]  /*3220*/  @UP1 ULEA UR26, UR14, UR5, 0x3 ;  /* 0x000000050e1a1291 */ /* 0x000fe2000f8e18ff */
[----:B------:R-:W-:Y:S01]  /*3230*/  LOP3.LUT R8, R8, UR27, RZ, 0x3c, !PT ;  /* 0x0000001b08087c12 */ /* 0x000fe2000f8e3cff */
[----:B------:R-:W-:Y:S02]  /*3240*/  UIADD3 UR32, UPT, UPT, UR28, 0x180, URZ ;  /* 0x000001801c207890 */ /* 0x000fe4000fffe0ff */
[----:B------:R-:W-:Y:S01]  /*3250*/  UIADD3 UR6, UPT, UPT, UR6, 0x18, URZ ;  /* 0x0000001806067890 */ /* 0x000fe2000fffe0ff */
[----:B-1----:R-:W-:Y:S01]  /*3260*/  @P0 SHF.L.U32 R0, R8, 0x1f, RZ ;  /* 0x0000001f08000819 */ /* 0x002fe200000006ff */
[----:B------:R-:W-:Y:S01]  /*3270*/  UIADD3 UR12, UPT, UPT, UR12, -0x1, URZ ;  /* 0xffffffff0c0c7890 */ /* 0x000fe2000fffe0ff */
[----:B------:R-:W-:Y:S02]  /*3280*/  UMOV UR29, 0x40004040 ;  /* 0x40004040001d7882 */ /* 0x000fe40000000000 */
[----:B------:R2:W3:Y:S01]  /*3290*/  @P0 SYNCS.PHASECHK.TRANS64.TRYWAIT P2, [UR26], R0 ;  /* 0x00000000ff0005a7 */ /* 0x0004e2000804111a */
[----:B------:R-:W-:Y:S01]  /*32a0*/  ULEA UR26, UR17, UR10, 0xa ;  /* 0x0000000a111a7291 */ /* 0x000fe2000f8e50ff */
[----:B------:R-:W-:Y:S01]  /*32b0*/  UMOV UR27, 0x40004040 ;  /* 0x40004040001b7882 */ /* 0x000fe20000000000 */
[----:B------:R-:W-:Y:S02]  /*32c0*/  UMOV UR41, 0x40004040 ;  /* 0x4000404000297882 */ /* 0x000fe40000000000 */
[----:B------:R-:W-:Y:S02]  /*32d0*/  UIADD3 UR38, UPT, UPT, UR26, 0x2, URZ ;  /* 0x000000021a267890 */ /* 0x000fe4000fffe0ff */
[----:B------:R-:W-:Y:S02]  /*32e0*/  UIADD3 UR34, UPT, UPT, UR26, 0x4, URZ ;  /* 0x000000041a227890 */ /* 0x000fe4000fffe0ff */
[----:B------:R-:W-:Y:S01]  /*32f0*/  UIADD3 UR30, UPT, UPT, UR26, 0x6, URZ ;  /* 0x000000061a1e7890 */ /* 0x000fe2000fffe0ff */
[----:B------:R2:W-:Y:S01]  /*3300*/  UTCHMMA gdesc[UR26], gdesc[UR28], tmem[UR8], tmem[UR24], idesc[UR25], UP4 ;  /* 0x00ff181c1a0075ea */ /* 0x0005e2000a000008 */
[----:B------:R-:W-:Y:S01]  /*3310*/  UPLOP3.LUT UP4, UPT, UPT, UPT, UPT, 0x80, 0x8 ;  /* 0x000000000008789c */ /* 0x000fe20003f8f070 */
[----:B------:R-:W-:Y:S01]  /*3320*/  UMOV UR39, 0x40004040 ;  /* 0x4000404000277882 */ /* 0x000fe20000000000 */
[----:B------:R-:W-:Y:S01]  /*3330*/  UMOV UR37, 0x40004040 ;  /* 0x4000404000257882 */ /* 0x000fe20000000000 */
[----:B------:R2:W-:Y:S01]  /*3340*/  UTCHMMA gdesc[UR38], gdesc[UR40], tmem[UR8], tmem[UR22], idesc[UR23], UPT ;  /* 0x00ff1628260075ea */ /* 0x0005e2000b800008 */
[----:B------:R-:W-:Y:S01]  /*3350*/  UMOV UR35, 0x40004040 ;  /* 0x4000404000237882 */ /* 0x000fe20000000000 */
[----:B------:R-:W-:Y:S01]  /*3360*/  UMOV UR33, 0x40004040 ;  /* 0x4000404000217882 */ /* 0x000fe20000000000 */
[----:B------:R-:W-:Y:S01]  /*3370*/  UMOV UR31, 0x40004040 ;  /* 0x40004040001f7882 */ /* 0x000fe20000000000 */
[----:B------:R2:W-:Y:S01]  /*3380*/  UTCHMMA gdesc[UR34], gdesc[UR36], tmem[UR8], tmem[UR20], idesc[UR21], UPT ;  /* 0x00ff1424220075ea */ /* 0x0005e2000b800008 */
[----:B------:R2:W-:Y:S01]  /*3390*/  UTCHMMA gdesc[UR30], gdesc[UR32], tmem[UR8], tmem[UR18], idesc[UR19], UPT ;  /* 0x00ff12201e0075ea */ /* 0x0005e2000b800008 */
[----:B------:R2:W-:Y:S01]  /*33a0*/  UTCBAR [UR6], URZ ;  /* 0x000000ff060073e9 */ /* 0x0005e200080000ff */
[----:B------:R-:W-:Y:S01]  /*33b0*/  UMOV UR17, UR14 ;  /* 0x0000000e00117c82 */ /* 0x000fe20008000000 */
[----:B------:R-:W-:Y:S05]  /*33c0*/  BRA.U UP0, `(.L_x_57) ;  /* 0xfffffffd00507547 */ /* 0x000fea000b83ffff */
.L_x_54:
[----:B------:R-:W-:Y:S01]  /*33d0*/  UIADD3 UR15, UPT, UPT, UR15, 0x1, URZ ;  /* 0x000000010f0f7890 */ /* 0x000fe2000fffe0ff */
[C---:B------:R-:W-:Y:S01]  /*33e0*/  ISETP.NE.AND P0, PT, R10.reuse, 0x2, PT ;  /* 0x000000020a00780c */ /* 0x040fe20003f05270 */
[----:B------:R-:W-:Y:S02]  /*33f0*/  UIADD3 UR7, UPT, UPT, UR7, 0xa0, URZ ;  /* 0x000000a007077890 */ /* 0x000fe4000fffe0ff */
[----:B------:R-:W-:Y:S01]  /*3400*/  UISETP.NE.AND UP0, UPT, UR15, 0x4, UPT ;  /* 0x000000040f00788c */ /* 0x000fe2000bf05270 */
[----:B-12---:R-:W-:Y:S02]  /*3410*/  SEL R0, RZ, 0x1, P0 ;  /* 0x00000001ff007807 */ /* 0x006fe40000000000 */
[----:B------:R-:W-:Y:S01]  /*3420*/  SEL R10, R10, RZ, P0 ;  /* 0x000000ff0a0a7207 */ /* 0x000fe20000000000 */
[----:B------:R-:W-:Y:S01]  /*3430*/  USEL UR6, URZ, 0x1, UP0 ;  /* 0x00000001ff067887 */ /* 0x000fe20008000000 */
[----:B------:R-:W-:Y:S01]  /*3440*/  LOP3.LUT R9, R9, R0, RZ, 0x3c, !PT ;  /* 0x0000000009097212 */ /* 0x000fe200078e3cff */
[----:B------:R-:W-:Y:S01]  /*3450*/  USEL UR15, UR15, URZ, UP0 ;  /* 0x000000ff0f0f7287 */ /* 0x000fe20008000000 */
[----:B------:R1:W-:Y:S03]  /*3460*/  UTCBAR [UR7], URZ ;  /* 0x000000ff070073e9 */ /* 0x0003e600080000ff */
[----:B------:R-:W-:Y:S01]  /*3470*/  LOP3.LUT R11, R11, UR6, RZ, 0x3c, !PT ;  /* 0x000000060b0b7c12 */ /* 0x000fe2000f8e3cff */
[----:B------:R-:W-:Y:S07]  /*3480*/  @P1 BRA `(.L_x_58) ;  /* 0xfffffff800a01947 */ /* 0x000fee000383ffff */
[----:B------:R-:W2:Y:S01]  /*3490*/  S2UR UR4, SR_CgaCtaId ;  /* 0x00000000000479c3 */ /* 0x000ea20000008800 */
[----:B------:R-:W-:Y:S01]  /*34a0*/  ELECT P0, URZ, PT ;  /* 0x0000000000ff782f */ /* 0x000fe20003800000 */
[----:B------:R-:W-:Y:S01]  /*34b0*/  IMAD.MOV.U32 R0, RZ, RZ, 0x1 ;  /* 0x00000001ff007424 */ /* 0x000fe200078e00ff */
[----:B------:R-:W-:Y:S01]  /*34c0*/  UIADD3 UR5, UPT, UPT, UR5, 0xc0, URZ ;  /* 0x000000c005057890 */ /* 0x000fe2000fffe0ff */
[----:B------:R-:W-:Y:S01]  /*34d0*/  SHF.L.U32 R2, R11, 0x1f, RZ ;  /* 0x0000001f0b027819 */ /* 0x000fe200000006ff */
[----:B------:R-:W-:-:S03]  /*34e0*/  UMOV UR6, 0x40 ;  /* 0x0000004000067882 */ /* 0x000fc60000000000 */
[----:B------:R-:W-:Y:S01]  /*34f0*/  UVIRTCOUNT.DEALLOC.SMPOOL 0x80 ;  /* 0x000000800000784c */ /* 0x000fe20000000000 */
[----:B--2---:R-:W-:Y:S02]  /*3500*/  ULEA UR4, UR4, UR6, 0x18 ;  /* 0x0000000604047291 */ /* 0x004fe4000f8ec0ff */
[----:B------:R-:W-:-:S07]  /*3510*/  ULEA UR6, UR15, UR5, 0x3 ;  /* 0x000000050f067291 */ /* 0x000fce000f8e18ff */
[----:B------:R2:W-:Y:S02]  /*3520*/  @P0 STS.U8 [UR4+0x1c], R0 ;  /* 0x00001c00ff000988 */ /* 0x0005e40008000004 */
[----:B------:R-:W4:Y:S02]  /*3530*/  SYNCS.PHASECHK.TRANS64.TRYWAIT P0, [UR6], R2 ;  /* 0x00000002ff0075a7 */ /* 0x000f240008001106 */
[----:B--2-4-:R-:W-:Y:S05]  /*3540*/  @!P0 BRA `(.L_x_59) ;  /* 0x0000005800f88947 */ /* 0x014fea0003800000 */
.L_x_148:
[----:B-1----:R-:W-:-:S04]  /*3550*/  UIADD3 UR7, UPT, UPT, UR15, 0x1, URZ ;  /* 0x000000010f077890 */ /* 0x002fc8000fffe0ff */
[----:B------:R-:W-:-:S04]  /*3560*/  UISETP.NE.AND UP0, UPT, UR7, 0x4, UPT ;  /* 0x000000040700788c */ /* 0x000fc8000bf05270 */
[----:B------:R-:W-:Y:S02]  /*3570*/  USEL UR8, URZ, 0x1, UP0 ;  /* 0x00000001ff087887 */ /* 0x000fe40008000000 */
[----:B------:R-:W-:-:S04]  /*3580*/  USEL UR7, UR7, URZ, UP0 ;  /* 0x000000ff07077287 */ /* 0x000fc80008000000 */
[----:B------:R-:W-:Y:S01]  /*3590*/  ULEA UR6, UR7, UR5, 0x3 ;  /* 0x0000000507067291 */ /* 0x000fe2000f8e18ff */
[----:B--2---:R-:W-:-:S04]  /*35a0*/  LOP3.LUT R2, R11, UR8, RZ, 0x3c, !PT ;  /* 0x000000080b027c12 */ /* 0x004fc8000f8e3cff */
[----:B------:R-:W-:-:S04]  /*35b0*/  SHF.L.U32 R3, R2, 0x1f, RZ ;  /* 0x0000001f02037819 */ /* 0x000fc800000006ff */
[----:B------:R-:W1:Y:S02]  /*35c0*/  SYNCS.PHASECHK.TRANS64.TRYWAIT P0, [UR6], R3 ;  /* 0x00000003ff0075a7 */ /* 0x000e640008001106 */
[----:B-1----:R-:W-:Y:S05]  /*35d0*/  @!P0 BRA `(.L_x_60) ;  /* 0x0000005800ec8947 */ /* 0x002fea0003800000 */
.L_x_150:
        /* <DEDUP_REMOVED lines=9> */
.L_x_152:
[----:B------:R-:W-:-:S04]  /*3670*/  UIADD3 UR7, UPT, UPT, UR7, 0x1, URZ ;  /* 0x0000000107077890 */ /* 0x000fc8000fffe0ff */
[----:B------:R-:W-:-:S04]  /*3680*/  UISETP.NE.AND UP0, UPT, UR7, 0x4, UPT ;  /* 0x000000040700788c */ /* 0x000fc8000bf05270 */
[----:B------:R-:W-:Y:S02]  /*3690*/  USEL UR6, URZ, 0x1, UP0 ;  /* 0x00000001ff067887 */ /* 0x000fe40008000000 */
[----:B------:R-:W-:-:S04]  /*36a0*/  USEL UR7, UR7, URZ, UP0 ;  /* 0x000000ff07077287 */ /* 0x000fc80008000000 */
[----:B------:R-:W-:Y:S01]  /*36b0*/  ULEA UR7, UR7, UR5, 0x3 ;  /* 0x0000000507077291 */ /* 0x000fe2000f8e18ff */
[----:B------:R-:W-:-:S04]  /*36c0*/  LOP3.LUT R2, R2, UR6, RZ, 0x3c, !PT ;  /* 0x0000000602027c12 */ /* 0x000fc8000f8e3cff */
[----:B------:R-:W-:-:S04]  /*36d0*/  SHF.L.U32 R2, R2, 0x1f, RZ ;  /* 0x0000001f02027819 */ /* 0x000fc800000006ff */
[----:B------:R-:W2:Y:S02]  /*36e0*/  SYNCS.PHASECHK.TRANS64.TRYWAIT P0, [UR7], R2 ;  /* 0x00000002ff0075a7 */ /* 0x000ea40008001107 */
[----:B--2---:R-:W-:Y:S05]  /*36f0*/  @!P0 BRA `(.L_x_62) ;  /* 0x0000005800d48947 */ /* 0x004fea0003800000 */
.L_x_154:
[----:B------:R-:W-:Y:S01]  /*3700*/  NOP ;  /* 0x0000000000007918 */ /* 0x000fe20000000000 */
[----:B-1----:R-:W1:Y:S01]  /*3710*/  LDS R0, [UR4+0x14] ;  /* 0x00001404ff007984 */ /* 0x002e620008000800 */
[----:B------:R-:W-:Y:S01]  /*3720*/  ULOP3.LUT UR6, UR16, 0xffff, URZ, 0xc0, !UPT ;  /* 0x0000ffff10067892 */ /* 0x000fe2000f8ec0ff */
[----:B------:R-:W-:Y:S01]  /*3730*/  UMOV UR8, 0xffff ;  /* 0x0000ffff00087882 */ /* 0x000fe20000000000 */
[----:B------:R-:W-:Y:S02]  /*3740*/  UMOV UR5, 0x1 ;  /* 0x0000000100057882 */ /* 0x000fe40000000000 */
[----:B------:R-:W-:-:S04]  /*3750*/  USHF.R.U32.HI UR6, URZ, 0x5, UR6 ;  /* 0x00000005ff067899 */ /* 0x000fc80008011606 */
[----:B------:R-:W-:Y:S02]  /*3760*/  USHF.L.U32 UR8, UR8, UR6, URZ ;  /* 0x0000000608087299 */ /* 0x000fe400080006ff */
[----:B------:R-:W-:-:S04]  /*3770*/  USHF.L.U32 UR5, UR5, UR6, URZ ;  /* 0x0000000605057299 */ /* 0x000fc800080006ff */
[----:B-1----:R-:W-:-:S04]  /*3780*/  LOP3.LUT R0, R0, UR8, RZ, 0xc0, !PT ;  /* 0x0000000800007c12 */ /* 0x002fc8000f8ec0ff */
[----:B------:R-:W-:-:S13]  /*3790*/  ISETP.NE.AND P0, PT, R0, UR8, PT ;  /* 0x0000000800007c0c */ /* 0x000fda000bf05270 */
[----:B------:R-:W-:Y:S05]  /*37a0*/  @P0 BRA `(.L_x_63) ;  /* 0x0000000000580947 */ /* 0x000fea0003800000 */
[----:B------:R-:W1:Y:S02]  /*37b0*/  LDS R0, [UR4+0x18] ;  /* 0x00001804ff007984 */ /* 0x000e640008000800 */
[----:B-1----:R-:W-:-:S04]  /*37c0*/  LOP3.LUT R0, R0, UR5, RZ, 0xc0, !PT ;  /* 0x0000000500007c12 */ /* 0x002fc8000f8ec0ff */
[----:B------:R-:W-:-:S13]  /*37d0*/  ISETP.NE.AND P0, PT, R0, UR5, PT ;  /* 0x0000000500007c0c */ /* 0x000fda000bf05270 */
[----:B------:R-:W-:Y:S05]  /*37e0*/  @P0 BRA `(.L_x_64) ;  /* 0x00000000003c0947 */ /* 0x000fea0003800000 */
[----:B------:R-:W1:Y:S01]  /*37f0*/  S2R R2, SR_LANEID ;  /* 0x0000000000027919 */ /* 0x000e620000000000 */
[----:B------:R-:W-:Y:S01]  /*3800*/  ULOP3.LUT UR8, URZ, UR8, URZ, 0x33, !UPT ;  /* 0x00000008ff087292 */ /* 0x000fe2000f8e33ff */
[----:B------:R-:W-:Y:S02]  /*3810*/  VOTEU.ANY UR7, UPT, PT ;  /* 0x0000000000077886 */ /* 0x000fe400038e0100 */
[----:B------:R-:W-:-:S03]  /*3820*/  UFLO.U32 UR7, UR7 ;  /* 0x00000007000772bd */ /* 0x000fc600080e0000 */
[----:B------:R-:W-:-:S04]  /*3830*/  IMAD.U32 R0, RZ, RZ, UR8 ;  /* 0x00000008ff007e24 */ /* 0x000fc8000f8e00ff */
[----:B------:R2:W4:Y:S02]  /*3840*/  REDUX UR6, R0 ;  /* 0x00000000000673c4 */ /* 0x0005240000000000 */
[----:B------:R1:W-:Y:S02]  /*3850*/  UTCATOMSWS.AND URZ, UR8 ;  /* 0x0000000800ff79e3 */ /* 0x0003e40008000000 */
[----:B-1----:R-:W-:Y:S02]  /*3860*/  ISETP.EQ.U32.AND P0, PT, R2, UR7, PT ;  /* 0x0000000702007c0c */ /* 0x002fe4000bf02070 */
[----:B--2---:R-:W-:Y:S02]  /*3870*/  LOP3.LUT R0, RZ, UR5, RZ, 0x33, !PT ;  /* 0x00000005ff007c12 */ /* 0x004fe4000f8e33ff */
[----:B----4-:R-:W-:Y:S02]  /*3880*/  MOV R2, UR6 ;  /* 0x0000000600027c02 */ /* 0x010fe40008000f00 */
[----:B------:R-:W1:Y:S07]  /*3890*/  REDUX UR5, R0 ;  /* 0x00000000000573c4 */ /* 0x000e6e0000000000 */
[----:B------:R2:W-:Y:S01]  /*38a0*/  @P0 ATOMS.AND RZ, [UR4+0x14], R2 ;  /* 0x00001402ffff098c */ /* 0x0005e2000a800004 */
[----:B-1----:R-:W-:-:S05]  /*38b0*/  IMAD.U32 R0, RZ, RZ, UR5 ;  /* 0x00000005ff007e24 */ /* 0x002fca000f8e00ff */
[----:B------:R2:W-:Y:S01]  /*38c0*/  @P0 ATOMS.AND RZ, [UR4+0x18], R0 ;  /* 0x00001800ffff098c */ /* 0x0005e2000a800004 */
[----:B------:R-:W-:Y:S05]  /*38d0*/  BRA `(.L_x_65) ;  /* 0x0000000000147947 */ /* 0x000fea0003800000 */
.L_x_64:
[----:B------:R-:W-:Y:S02]  /*38e0*/  MOV R2, 0x3900 ;  /* 0x0000390000027802 */ /* 0x000fe40000000f00 */
[----:B---3-5:R-:W-:Y:S05]  /*38f0*/  CALL.REL.NOINC `($__internal_0_$__cuda_sm10x_tcgen05_guardrail_trap_col_being_dealloced_not_returned_by_alloc) ;  /* 0x0000005c00bc7944 */ /* 0x028fea0003c00000 */
[----:B------:R-:W-:Y:S05]  /*3900*/  BRA `(.L_x_65) ;  /* 0x0000000000087947 */ /* 0x000fea0003800000 */
.L_x_63:
[----:B------:R-:W-:Y:S02]  /*3910*/  MOV R2, 0x3930 ;  /* 0x0000393000027802 */ /* 0x000fe40000000f00 */
[----:B---3-5:R-:W-:Y:S05]  /*3920*/  CALL.REL.NOINC `($__internal_2_$__cuda_sm10x_tcgen05_guardrail_trap_unallocated_columns_being_dealloced) ;  /* 0x0000005c00c87944 */ /* 0x028fea0003c00000 */
.L_x_65:
[----:B------:R-:W-:Y:S01]  /*3930*/  NOP ;  /* 0x0000000000007918 */ /* 0x000fe20000000000 */
[----:B------:R-:W-:Y:S05]  /*3940*/  EXIT ;  /* 0x000000000000794d */ /* 0x000fea0003800000 */
.L_x_47:
[----:B------:R-:W-:-:S09]  /*3950*/  UISETP.NE.OR UP2, UPT, UR8, 0x3, !UP2 ;  /* 0x000000030800788c */ /* 0x000fd2000d745670 */
[----:B------:R-:W-:Y:S05]  /*3960*/  BRA.U UP2, `(.L_x_66) ;  /* 0x0000001102087547 */ /* 0x000fea000b800000 */
[----:B------:R-:W1:Y:S01]  /*3970*/  LDC R0, c[0x0][0xb30] ;  /* 0x0002cc00ff007b82 */ /* 0x000e620000000800 */
[----:B------:R-:W2:Y:S01]  /*3980*/  LDCU.64 UR8, c[0x0][0x888] ;  /* 0x00011100ff0877ac */ /* 0x000ea20008000a00 */
[----:B------:R-:W-:Y:S02]  /*3990*/  HFMA2 R27, -RZ, RZ, 0, 0 ;  /* 0x00000000ff1b7431 */ /* 0x000fe400000001ff */
[----:B------:R-:W-:Y:S01]  /*39a0*/  IMAD.MOV.U32 R29, RZ, RZ, 0x1 ;  /* 0x00000001ff1d7424 */ /* 0x000fe200078e00ff */
[----:B------:R-:W-:Y:S01]  /*39b0*/  MOV R25, 0x2000 ;  /* 0x0000200000197802 */ /* 0x000fe20000000f00 */
[----:B------:R-:W4:Y:S01]  /*39c0*/  LDCU.64 UR4, c[0x0][0x890] ;  /* 0x00011200ff0477ac */ /* 0x000f220008000a00 */
[----:B------:R-:W-:Y:S01]  /*39d0*/  IMAD.MOV.U32 R28, RZ, RZ, RZ ;  /* 0x000000ffff1c7224 */ /* 0x000fe200078e00ff */
[----:B------:R-:W3:Y:S01]  /*39e0*/  LDC R24, c[0x0][0x370] ;  /* 0x0000dc00ff187b82 */ /* 0x000ee20000000800 */
[----:B------:R-:W-:Y:S01]  /*39f0*/  UMOV UR7, 0x400 ;  /* 0x0000040000077882 */ /* 0x000fe20000000000 */
[----:B------:R-:W-:-:S02]  /*3a00*/  UPLOP3.LUT UP1, UPT, UPT, UPT, UPT, 0x40, 0x4 ;  /* 0x000000000004789c */ /* 0x000fc40003f2e870 */
[----:B------:R-:W-:-:S04]  /*3a10*/  ULEA UR7, UR37, UR7, 0x18 ;  /* 0x0000000725077291 */ /* 0x000fc8000f8ec0ff */
[----:B------:R-:W3:Y:S01]  /*3a20*/  LDC R3, c[0x0][0xb0c] ;  /* 0x0002c300ff037b82 */ /* 0x000ee20000000800 */
[----:B------:R-:W-:Y:S02]  /*3a30*/  UIADD3 UR13, UPT, UPT, UR7, 0x48, URZ ;  /* 0x00000048070d7890 */ /* 0x000fe4000fffe0ff */
[----:B--2---:R-:W-:Y:S02]  /*3a40*/  UISETP.NE.U32.AND UP2, UPT, UR8, URZ, UPT ;  /* 0x000000ff0800728c */ /* 0x004fe4000bf45070 */
[----:B------:R-:W-:Y:S02]  /*3a50*/  UIADD3 UR33, UPT, UPT, UR7, 0x30, URZ ;  /* 0x0000003007217890 */ /* 0x000fe4000fffe0ff */
[----:B----4-:R-:W-:Y:S01]  /*3a60*/  UISETP.NE.U32.AND UP3, UPT, UR4, URZ, UPT ;  /* 0x000000ff0400728c */ /* 0x010fe2000bf65070 */
[----:B------:R-:W2:Y:S01]  /*3a70*/  LDC R18, c[0x0][0xb20] ;  /* 0x0002c800ff127b82 */ /* 0x000ea20000000800 */
[----:B-1----:R-:W-:Y:S01]  /*3a80*/  ISETP.NE.AND P1, PT, R0, 0x1, PT ;  /* 0x000000010000780c */ /* 0x002fe20003f25270 */
[----:B------:R-:W-:-:S02]  /*3a90*/  UISETP.NE.AND.EX UP2, UPT, UR9, URZ, UPT, UP2 ;  /* 0x000000ff0900728c */ /* 0x000fc4000bf45320 */
[----:B------:R-:W-:Y:S02]  /*3aa0*/  UIADD3 UR25, UPT, UPT, UR7, 0x38, URZ ;  /* 0x0000003807197890 */ /* 0x000fe4000fffe0ff */
[----:B------:R-:W-:Y:S02]  /*3ab0*/  UIADD3 UR17, UPT, UPT, UR7, 0x40, URZ ;  /* 0x0000004007117890 */ /* 0x000fe4000fffe0ff */
[----:B------:R-:W1:Y:S01]  /*3ac0*/  LDC.64 R30, c[0x0][0x348] ;  /* 0x0000d200ff1e7b82 */ /* 0x000e620000000a00 */
[----:B------:R-:W-:Y:S02]  /*3ad0*/  UPRMT UR13, UR37, 0x654, UR13 ;  /* 0x00000654250d7896 */ /* 0x000fe4000800000d */
[----:B------:R-:W-:-:S05]  /*3ae0*/  UISETP.NE.AND.EX UP3, UPT, UR5, URZ, UPT, UP3 ;  /* 0x000000ff0500728c */ /* 0x000fca000bf65330 */
[----:B------:R-:W4:Y:S08]  /*3af0*/  LDC.64 R16, c[0x0][0xb10] ;  /* 0x0002c400ff107b82 */ /* 0x000f300000000a00 */
[----:B------:R-:W1:Y:S08]  /*3b00*/  LDC.64 R6, c[0x0][0xb18] ;  /* 0x0002c600ff067b82 */ /* 0x000e700000000a00 */
[----:B------:R-:W1:Y:S08]  /*3b10*/  LDC.64 R4, c[0x0][0xb28] ;  /* 0x0002ca00ff047b82 */ /* 0x000e700000000a00 */
[----:B--23--:R-:W1:Y:S02]  /*3b20*/  LDC R19, c[0x0][0x374] ;  /* 0x0000dd00ff137b82 */ /* 0x00ce640000000800 */
.L_x_77:
[C---:B------:R-:W-:Y:S02]  /*3b30*/  LEA R0, R28.reuse, UR7, 0x3 ;  /* 0x000000071c007c11 */ /* 0x040fe4000f8e18ff */
[----:B------:R-:W-:Y:S02]  /*3b40*/  SHF.L.U32 R2, R27, 0x1f, RZ ;  /* 0x0000001f1b027819 */ /* 0x000fe400000006ff */
[----:B------:R-:W-:Y:S02]  /*3b50*/  LEA R20, R28, UR7, 0x4 ;  /* 0x000000071c147c11 */ /* 0x000fe4000f8e20ff */
[----:B--2---:R-:W2:Y:S02]  /*3b60*/  SYNCS.PHASECHK.TRANS64.TRYWAIT P0, [R0+URZ+0x80], R2 ;  /* 0x00008002000075a7 */ /* 0x004ea400080011ff */
[----:B--2---:R-:W-:Y:S05]  /*3b70*/  @!P0 BRA `(.L_x_67) ;  /* 0x0000005400cc8947 */ /* 0x004fea0003800000 */
.L_x_155:
[----:B------:R-:W-:Y:S01]  /*3b80*/  ISETP.GE.AND P0, PT, R40, 0x1, PT ;  /* 0x000000012800780c */ /* 0x000fe20003f06270 */
[----:B------:R-:W3:Y:S01]  /*3b90*/  LDS.128 R20, [R20+0x110] ;  /* 0x0001100014147984 */ /* 0x000ee20000000c00 */
[----:B--2---:R-:W-:Y:S01]  /*3ba0*/  VIADD R0, R0, 0x90 ;  /* 0x0000009000007836 */ /* 0x004fe20000000000 */
[----:B------:R-:W-:Y:S01]  /*3bb0*/  @!PT LDS RZ, [RZ] ;  /* 0x00000000fffff984 */ /* 0x000fe20000000800 */
[----:B------:R-:W-:Y:S01]  /*3bc0*/  @!PT LDS RZ, [RZ] ;  /* 0x00000000fffff984 */ /* 0x000fe20000000800 */
[----:B------:R-:W-:Y:S01]  /*3bd0*/  @!PT LDS RZ, [RZ] ;  /* 0x00000000fffff984 */ /* 0x000fe20000000800 */
[----:B------:R-:W-:Y:S01]  /*3be0*/  @!PT LDS RZ, [RZ] ;  /* 0x00000000fffff984 */ /* 0x000fe20000000800 */
[----:B------:R2:W-:Y:S06]  /*3bf0*/  MEMBAR.ALL.CTA ;  /* 0x0000000000007992 */ /* 0x0005ec0000008000 */
[----:B--2---:R-:W2:Y:S01]  /*3c00*/  FENCE.VIEW.ASYNC.S ;  /* 0x00000000000073c6 */ /* 0x004ea20000000000 */
[----:B------:R-:W-:Y:S04]  /*3c10*/  PRMT R0, RZ, 0x654, R0 ;  /* 0x00000654ff007816 */ /* 0x000fe80000000000 */
[----:B--2---:R2:W-:Y:S01]  /*3c20*/  SYNCS.ARRIVE.TRANS64.RED.A1T0 RZ, [R0+URZ], RZ ;  /* 0x000000ff00ff79a7 */ /* 0x0045e200081004ff */
[----:B---3--:R-:W-:Y:S11]  /*3c30*/  LOP3.LUT P3, RZ, R22, 0x1, RZ, 0xc0, !PT ;  /* 0x0000000116ff7812 */ /* 0x008ff6000786c0ff */
[----:B------:R-:W-:Y:S02]  /*3c40*/  @!UPT UIADD3 URZ, UPT, UPT, URZ, URZ, URZ ;  /* 0x000000fffffff290 */ /* 0x000fe4000fffe0ff */
[----:B------:R-:W-:Y:S02]  /*3c50*/  @P3 MOV R11, R20 ;  /* 0x00000014000b3202 */ /* 0x000fe40000000f00 */
[----:B------:R-:W-:Y:S01]  /*3c60*/  @P3 LOP3.LUT R10, R21, 0xffff, RZ, 0xc0, !PT ;  /* 0x0000ffff150a3812 */ /* 0x000fe200078ec0ff */
[----:B--2---:R-:W-:Y:S06]  /*3c70*/  @!P0 BRA `(.L_x_68) ;  /* 0x0000000000a48947 */ /* 0x004fec0003800000 */
[-C--:B-1----:R-:W-:Y:S01]  /*3c80*/  IMAD.HI.U32 R0, R19, R7.reuse, RZ ;  /* 0x0000000713007227 */ /* 0x082fe200078e00ff */
[----:B------:R-:W-:Y:S02]  /*3c90*/  ISETP.NE.AND P0, PT, R6, 0x1, PT ;  /* 0x000000010600780c */ /* 0x000fe40003f05270 */
[----:B------:R-:W-:Y:S01]  /*3ca0*/  ISETP.NE.AND P2, PT, R40, 0x1, PT ;  /* 0x000000012800780c */ /* 0x000fe20003f45270 */
[----:B----4-:R-:W-:Y:S01]  /*3cb0*/  IMAD.HI.U32 R9, R24, R16, RZ ;  /* 0x0000001018097227 */ /* 0x010fe200078e00ff */
[----:B------:R-:W-:Y:S02]  /*3cc0*/  SHF.R.U32.HI R0, RZ, R18, R0 ;  /* 0x00000012ff007219 */ /* 0x000fe40000011600 */
[----:B------:R-:W-:Y:S01]  /*3cd0*/  ISETP.NE.AND P4, PT, R3, 0x1, PT ;  /* 0x000000010300780c */ /* 0x000fe20003f85270 */
[----:B------:R-:W-:Y:S01]  /*3ce0*/  IMAD.HI.U32 R13, R10, R7, RZ ;  /* 0x000000070a0d7227 */ /* 0x000fe200078e00ff */
[----:B------:R-:W-:Y:S02]  /*3cf0*/  SHF.R.U32.HI R9, RZ, R17, R9 ;  /* 0x00000011ff097219 */ /* 0x000fe40000011609 */
[----:B------:R-:W-:Y:S01]  /*3d00*/  SEL R0, R19, R0, !P0 ;  /* 0x0000000013007207 */ /* 0x000fe20004000000 */
[----:B------:R-:W-:Y:S01]  /*3d10*/  IMAD.HI.U32 R12, R11, R16, RZ ;  /* 0x000000100b0c7227 */ /* 0x000fe200078e00ff */
[----:B------:R-:W-:Y:S03]  /*3d20*/  SEL R9, R24, R9, !P4 ;  /* 0x0000000918097207 */ /* 0x000fe60006000000 */
[-C--:B------:R-:W-:Y:S01]  /*3d30*/  IMAD.HI.U32 R8, R0, R4.reuse, RZ ;  /* 0x0000000400087227 */ /* 0x080fe200078e00ff */
[----:B------:R-:W-:Y:S03]  /*3d40*/  SHF.R.U32.HI R12, RZ, R17, R12 ;  /* 0x00000011ff0c7219 */ /* 0x000fe6000001160c */
[----:B------:R-:W-:Y:S01]  /*3d50*/  IMAD.HI.U32 R2, R9, R4, RZ ;  /* 0x0000000409027227 */ /* 0x000fe200078e00ff */
[-C--:B------:R-:W-:Y:S02]  /*3d60*/  @P2 SHF.R.U32.HI R0, RZ, R5.reuse, R8 ;  /* 0x00000005ff002219 */ /* 0x080fe40000011608 */
[----:B------:R-:W-:Y:S02]  /*3d70*/  SHF.R.U32.HI R8, RZ, R18, R13 ;  /* 0x00000012ff087219 */ /* 0x000fe4000001160d */
[----:B------:R-:W-:Y:S01]  /*3d80*/  @P2 SHF.R.U32.HI R9, RZ, R5, R2 ;  /* 0x00000005ff092219 */ /* 0x000fe20000011602 */
[----:B------:R-:W-:Y:S01]  /*3d90*/  IMAD R0, R40, R0, RZ ;  /* 0x0000000028007224 */ /* 0x000fe200078e02ff */
[----:B------:R-:W-:Y:S02]  /*3da0*/  SEL R8, R10, R8, !P0 ;  /* 0x000000080a087207 */ /* 0x000fe40004000000 */
[----:B------:R-:W-:Y:S01]  /*3db0*/  SEL R2, R11, R12, !P4 ;  /* 0x0000000c0b027207 */ /* 0x000fe20006000000 */
[----:B------:R-:W-:Y:S01]  /*3dc0*/  IMAD R12, R40, R9, RZ ;  /* 0x00000009280c7224 */ /* 0x000fe200078e02ff */
[C---:B------:R-:W-:Y:S01]  /*3dd0*/  ISETP.GE.AND P0, PT, R8.reuse, R0, PT ;  /* 0x000000000800720c */ /* 0x040fe20003f06270 */
[----:B------:R-:W-:Y:S03]  /*3de0*/  IMAD.HI.U32 R0, R8, R4, RZ ;  /* 0x0000000408007227 */ /* 0x000fe600078e00ff */
[----:B------:R-:W-:Y:S02]  /*3df0*/  ISETP.GE.OR P0, PT, R2, R12, P0 ;  /* 0x0000000c0200720c */ /* 0x000fe40000706670 */
[-C--:B------:R-:W-:Y:S04]  /*3e00*/  SHF.R.U32.HI R0, RZ, R5.reuse, R0 ;  /* 0x00000005ff007219 */ /* 0x080fe80000011600 */
[----:B------:R-:W-:Y:S05]  /*3e10*/  SEL R13, R8, R0, !P2 ;  /* 0x00000000080d7207 */ /* 0x000fea0005000000 */
[----:B------:R-:W-:Y:S02]  /*3e20*/  IMAD.MOV R12, RZ, RZ, -R13 ;  /* 0x000000ffff0c7224 */ /* 0x000fe400078e0a0d */
[----:B------:R-:W-:Y:S04]  /*3e30*/  @!P0 IMAD.HI.U32 R0, R2, R4, RZ ;  /* 0x0000000402008227 */ /* 0x000fe800078e00ff */
[----:B------:R-:W-:Y:S01]  /*3e40*/  IMAD R12, R40, R12, R8 ;  /* 0x0000000c280c7224 */ /* 0x000fe200078e0208 */
[----:B------:R-:W-:Y:S04]  /*3e50*/  @!P0 SHF.R.U32.HI R0, RZ, R5, R0 ;  /* 0x00000005ff008219 */ /* 0x000fe80000011600 */
[----:B------:R-:W-:Y:S04]  /*3e60*/  @!P0 SEL R0, R2, R0, !P2 ;  /* 0x0000000002008207 */ /* 0x000fe80005000000 */
[----:B------:R-:W-:Y:S01]  /*3e70*/  @!P0 IADD3 R13, PT, PT, R13, -R0, RZ ;  /* 0x800000000d0d8210 */ /* 0x000fe20007ffe0ff */
[----:B------:R-:W-:Y:S01]  /*3e80*/  @!P0 IMAD R0, R9, R12, R0 ;  /* 0x0000000c09008224 */ /* 0x000fe200078e0200 */
[----:B------:R-:W-:Y:S01]  /*3e90*/  IADD3 R9, PT, PT, -R8, RZ, RZ ;  /* 0x000000ff08097210 */ /* 0x000fe20007ffe1ff */
[--C-:B------:R-:W-:Y:S02]  /*3ea0*/  IMAD.MOV R12, RZ, RZ, -R2.reuse ;  /* 0x000000ffff0c7224 */ /* 0x100fe400078e0a02 */
[----:B------:R-:W-:Y:S02]  /*3eb0*/  @!P0 IMAD R8, R13, R40, R2 ;  /* 0x000000280d088224 */ /* 0x000fe400078e0202 */
[----:B------:R-:W-:Y:S02]  /*3ec0*/  @!P0 IMAD.MOV.U32 R2, RZ, RZ, R0 ;  /* 0x000000ffff028224 */ /* 0x000fe400078e0000 */
[----:B------:R-:W-:Y:S02]  /*3ed0*/  IMAD R11, R3, R12, R11 ;  /* 0x0000000c030b7224 */ /* 0x000fe400078e020b */
[----:B------:R-:W-:Y:S02]  /*3ee0*/  IMAD R10, R6, R9, R10 ;  /* 0x00000009060a7224 */ /* 0x000fe400078e020a */
[----:B------:R-:W-:Y:S02]  /*3ef0*/  IMAD R11, R2, R3, R11 ;  /* 0x00000003020b7224 */ /* 0x000fe400078e020b */
[----:B------:R-:W-:Y:S02]  /*3f00*/  IMAD R10, R8, R6, R10 ;  /* 0x00000006080a7224 */ /* 0x000fe400078e020a */
.L_x_68:
[----:B------:R-:W-:Y:S05]  /*3f10*/  BRA.U UP1, `(.L_x_69) ;  /* 0x0000000101107547 */ /* 0x000fea000b800000 */
[----:B------:R-:W-:Y:S04]  /*3f20*/  MOV R2, UR6 ;  /* 0x0000000600027c02 */ /* 0x000fe80008000f00 */
[----:B------:R-:W-:Y:S04]  /*3f30*/  SHF.L.U32 R2, R2, 0x1f, RZ ;  /* 0x0000001f02027819 */ /* 0x000fe800000006ff */
[----:B------:R-:W2:Y:S02]  /*3f40*/  SYNCS.PHASECHK.TRANS64.TRYWAIT P0, [UR7+0x78], R2 ;  /* 0x00007802ff0075a7 */ /* 0x000ea40008001107 */
[----:B--2---:R-:W-:Y:S05]  /*3f50*/  @!P0 BRA `(.L_x_70) ;  /* 0x0000005000e88947 */ /* 0x004fea0003800000 */
.L_x_69:
[----:B------:R-:W-:Y:S02]  /*3f60*/  R2UR UR35, R15 ;  /* 0x000000000f2372ca */ /* 0x000fe400000e0000 */
[----:B------:R-:W-:Y:S02]  /*3f70*/  R2UR UR34, R14 ;  /* 0x000000000e2272ca */ /* 0x000fe400000e0000 */
[----:B------:R-:W-:Y:S02]  /*3f80*/  ISETP.NE.U32.AND P2, PT, RZ, UR4, PT ;  /* 0x00000004ff007c0c */ /* 0x000fe4000bf45070 */
[----:B------:R-:W-:Y:S02]  /*3f90*/  SHF.L.U32 R14, R29, 0x1f, RZ ;  /* 0x0000001f1d0e7819 */ /* 0x000fe400000006ff */
[----:B------:R-:W-:Y:S05]  /*3fa0*/  ISETP.NE.AND.EX P2, PT, RZ, UR5, PT, P2 ;  /* 0x00000005ff007c0c */ /* 0x000fea000bf45320 */
[----:B------:R-:W-:Y:S02]  /*3fb0*/  USHF.L.U32 UR35, UR35, 0x7, URZ ;  /* 0x0000000723237899 */ /* 0x000fe400080006ff */
[----:B------:R-:W-:Y:S01]  /*3fc0*/  USHF.L.U32 UR34, UR34, 0x7, URZ ;  /* 0x0000000722227899 */ /* 0x000fe200080006ff */
[----:B------:R-:W-:Y:S11]  /*3fd0*/  BRA.U !UP3, `(.L_x_71) ;  /* 0x000000010b347547 */ /* 0x000ff6000b800000 */
[----:B------:R-:W-:Y:S01]  /*3fe0*/  UPLOP3.LUT UP0, UPT, UPT, UPT, UP2, 0x80, 0x8 ;  /* 0x000000000008789c */ /* 0x000fe20003f0f020 */
[----:B--2---:R-:W-:Y:S02]  /*3ff0*/  HFMA2 R0, -RZ, RZ, 0, 5.9604644775390625e-08 ;  /* 0x00000001ff007431 */ /* 0x004fe400000001ff */
[----:B------:R-:W-:Y:S03]  /*4000*/  IMAD.MOV.U32 R88, RZ, RZ, 0x1 ;  /* 0x00000001ff587424 */ /* 0x000fe600078e00ff */
[----:B------:R-:W-:Y:S05]  /*4010*/  PLOP3.LUT P0, PT, PT, PT, UP0, 0x80, 0x8 ;  /* 0x000000000008781c */ /* 0x000fea0003f0f008 */
[----:B------:R-:W2:Y:S01]  /*4020*/  @UP0 LDCU.64 UR10, c[0x0][0x888] ;  /* 0x00011100ff0a07ac */ /* 0x000ea20008000a00 */
[----:B------:R-:W-:Y:S07]  /*4030*/  @UP0 UIMAD UR8, UR36, UR4, URZ ;  /* 0x00000004240802a4 */ /* 0x000fee000f8e02ff */
[----:B------:R-:W-:Y:S01]  /*4040*/  @!P0 PRMT R88, R0, 0x7610, R88 ;  /* 0x0000761000588816 */ /* 0x000fe20000000058 */
[----:B--2---:R-:W-:Y:S03]  /*4050*/  @UP0 UIMAD.WIDE UR10, UR8, 0x4, UR10 ;  /* 0x00000004080a08a5 */ /* 0x004fe6000f8e020a */
[----:B------:R-:W2:Y:S03]  /*4060*/  @!UP0 LDCU UR8, c[0x0][0x880] ;  /* 0x00011000ff0887ac */ /* 0x000ea60008000800 */
[----:B------:R-:W-:Y:S01]  /*4070*/  IMAD.U32 R8, RZ, RZ, UR10 ;  /* 0x0000000aff087e24 */ /* 0x000fe2000f8e00ff */
[----:B------:R-:W-:Y:S05]  /*4080*/  MOV R9, UR11 ;  /* 0x0000000b00097c02 */ /* 0x000fea0008000f00 */
[----:B-----5:R3:W5:Y:S02]  /*4090*/  @P0 LDG.E R49, desc[UR46][R8.64] ;  /* 0x0000002e08310981 */ /* 0x020764000c1e1900 */
[----:B--23--:R-:W-:Y:S07]  /*40a0*/  @!P0 IMAD.U32 R49, RZ, RZ, UR8 ;  /* 0x00000008ff318e24 */ /* 0x00cfee000f8e00ff */
.L_x_71:
[----:B-----5:R-:W-:Y:S01]  /*40b0*/  @!P2 FSETP.EQ.AND P0, PT, R49, RZ, PT ;  /* 0x000000ff3100a20b */ /* 0x020fe20003f02000 */
[----:B------:R-:W-:Y:S01]  /*40c0*/  @!UPT UIADD3 URZ, UPT, UPT, URZ, URZ, URZ ;  /* 0x000000fffffff290 */ /* 0x000fe2000fffe0ff */
[----:B------:R-:W-:Y:S11]  /*40d0*/  @!P2 BRA `(.L_x_72) ;  /* 0x000000000014a947 */ /* 0x000ff60003800000 */
[----:B------:R-:W-:Y:S02]  /*40e0*/  LOP3.LUT P2, RZ, R88, 0xff, RZ, 0xc0, !PT ;  /* 0x000000ff58ff7812 */ /* 0x000fe4000784c0ff */
[----:B------:R-:W-:Y:S04]  /*40f0*/  PLOP3.LUT P0, PT, PT, PT, UP0, 0x80, 0x8 ;  /* 0x000000000008781c */ /* 0x000fe80003f0f008 */
[----:B------:R-:W-:Y:S07]  /*4100*/  PLOP3.LUT P0, PT, P0, PT, PT, 0x8, 0x80 ;  /* 0x000000000080781c */ /* 0x000fee000070e170 */
[----:B------:R-:W-:Y:S11]  /*4110*/  @P2 FSETP.EQ.AND P0, PT, R49, RZ, PT ;  /* 0x000000ff3100220b */ /* 0x000ff60003f02000 */
[----:B------:R-:W-:Y:S02]  /*4120*/  @!UPT UIADD3 URZ, UPT, UPT, URZ, URZ, URZ ;  /* 0x000000fffffff290 */ /* 0x000fe4000fffe0ff */
.L_x_72:
[----:B------:R-:W3:Y:S01]  /*4130*/  SYNCS.PHASECHK.TRANS64.TRYWAIT P2, [UR7+0x50], R14 ;  /* 0x0000500eff0075a7 */ /* 0x000ee20008041107 */
[----:B------:R-:W-:Y:S04]  /*4140*/  ELECT P4, URZ, PT ;  /* 0x0000000000ff782f */ /* 0x000fe80003880000 */
[----:B------:R-:W-:Y:S11]  /*4150*/  PLOP3.LUT P4, PT, P0, P4, PT, 0xf2, 0x2f ;  /* 0x00000000002f781c */ /* 0x000ff60000789e72 */
[----:B------:R-:W-:Y:S02]  /*4160*/  @!UPT UIADD3 URZ, UPT, UPT, URZ, URZ, URZ ;  /* 0x000000fffffff290 */ /* 0x000fe4000fffe0ff */
[----:B-1----:R-:W-:Y:S05]  /*4170*/  @!P4 IADD3 R8, P0, PT, R30, 0x580, RZ ;  /* 0x000005801e08c810 */ /* 0x002fea0007f1e0ff */
[----:B--2---:R-:W-:Y:S01]  /*4180*/  @!P4 IMAD.X R2, RZ, RZ, R31, P0 ;  /* 0x000000ffff02c224 */ /* 0x004fe200000e061f */
[----:B---3--:R-:W-:Y:S07]  /*4190*/  @!P2 BRA `(.L_x_73) ;  /* 0x000000500070a947 */ /* 0x008fee0003800000 */
.L_x_158:
[----:B------:R-:W-:Y:S01]  /*41a0*/  @!P4 R2UR UR8, R2 ;  /* 0x000000000208c2ca */ /* 0x000fe200000e0000 */
[----:B------:R-:W-:Y:S01]  /*41b0*/  VOTEU.ALL UP1, P4 ;  /* 0x0000000000ff7886 */ /* 0x000fe20002020000 */
[----:B------:R-:W-:Y:S01]  /*41c0*/  @!P4 R2UR UR9, R8 ;  /* 0x000000000809c2ca */ /* 0x000fe200000e0000 */
[----:B-1----:R-:W-:Y:S01]  /*41d0*/  @!P4 IMAD.MOV.U32 R0, RZ, RZ, 0x2000 ;  /* 0x00002000ff00c424 */ /* 0x002fe200078e00ff */
[----:B------:R-:W-:Y:S01]  /*41e0*/  UMOV UR10, 0x0 ;  /* 0x00000000000a7882 */ /* 0x000fe20000000000 */
[----:B------:R-:W-:Y:S01]  /*41f0*/  UMOV UR11, 0x10000000 ;  /* 0x10000000000b7882 */ /* 0x000fe20000000000 */
[----:B------:R-:W-:Y:S01]  /*4200*/  @!UP1 UIADD3 UR32, UPT, UPT, UR7, 0x200, URZ ;  /* 0x0000020007209890 */ /* 0x000fe2000fffe0ff */
[----:B------:R-:W-:Y:S06]  /*4210*/  VOTEU.ALL UP1, P4 ;  /* 0x0000000000ff7886 */ /* 0x000fec0002020000 */
[----:B------:R-:W-:Y:S01]  /*4220*/  IMAD.U32 R9, RZ, RZ, UR8 ;  /* 0x00000008ff097e24 */ /* 0x000fe2000f8e00ff */
[----:B------:R-:W-:Y:S01]  /*4230*/  UPRMT UR8, UR37, 0x654, UR33 ;  /* 0x0000065425087896 */ /* 0x000fe20008000021 */
[----:B------:R-:W-:Y:S03]  /*4240*/  IMAD.U32 R8, RZ, RZ, UR9 ;  /* 0x00000009ff087e24 */ /* 0x000fe6000f8e00ff */
[----:B------:R-:W-:Y:S02]  /*4250*/  @!P4 R2UR UR15, R9 ;  /* 0x00000000090fc2ca */ /* 0x000fe400000e0000 */
[----:B------:R-:W-:Y:S02]  /*4260*/  @!P4 R2UR UR14, R8 ;  /* 0x00000000080ec2ca */ /* 0x000fe400000e0000 */
[----:B------:R-:W-:Y:S05]  /*4270*/  @!P4 IADD3 R8, P0, PT, R30, 0x580, RZ ;  /* 0x000005801e08c810 */ /* 0x000fea0007f1e0ff */
[----:B------:R-:W-:Y:S06]  /*4280*/  @!P4 IMAD.X R2, RZ, RZ, R31, P0 ;  /* 0x000000ffff02c224 */ /* 0x000fec00000e061f */
[----:B------:R1:W-:Y:S01]  /*4290*/  @!UP1 UTMALDG.3D [UR32], [UR14], desc[UR10] ;  /* 0x00000a200e0095b4 */ /* 0x0003e20008011000 */
[----:B------:R1:W-:Y:S01]  /*42a0*/  @!P4 SYNCS.ARRIVE.TRANS64.RED.A0TR RZ, [UR7+0x30], R0 ;  /* 0x00003000ffffc9a7 */ /* 0x0003e20008300407 */
[----:B------:R-:W-:Y:S01]  /*42b0*/  SYNCS.ARRIVE.TRANS64.RED.A1T0 RZ, [UR8], RZ ;  /* 0x000000ffffff79a7 */ /* 0x000fe20008100408 */
[----:B------:R-:W2:Y:S02]  /*42c0*/  SYNCS.PHASECHK.TRANS64.TRYWAIT P2, [UR7+0x58], R14 ;  /* 0x0000580eff0075a7 */ /* 0x000ea40008041107 */
[----:B-12---:R-:W-:Y:S05]  /*42d0*/  @!P2 BRA `(.L_x_74) ;  /* 0x000000500038a947 */ /* 0x006fea0003800000 */
.L_x_160:
[----:B------:R-:W-:Y:S01]  /*42e0*/  @!P4 R2UR UR8, R2 ;  /* 0x000000000208c2ca */ /* 0x000fe200000e0000 */
[----:B------:R-:W-:Y:S01]  /*42f0*/  VOTEU.ALL UP1, P4 ;  /* 0x0000000000ff7886 */ /* 0x000fe20002020000 */
[----:B------:R-:W-:Y:S01]  /*4300*/  @!P4 R2UR UR9, R8 ;  /* 0x000000000809c2ca */ /* 0x000fe200000e0000 */
[----:B-1----:R-:W-:Y:S01]  /*4310*/  @!P4 IMAD.MOV.U32 R0, RZ, RZ, 0x2000 ;  /* 0x00002000ff00c424 */ /* 0x002fe200078e00ff */
[----:B------:R-:W-:Y:S01]  /*4320*/  UMOV UR10, 0x0 ;  /* 0x00000000000a7882 */ /* 0x000fe20000000000 */
[----:B------:R-:W-:Y:S01]  /*4330*/  UMOV UR11, 0x10000000 ;  /* 0x10000000000b7882 */ /* 0x000fe20000000000 */
[----:B------:R-:W-:Y:S02]  /*4340*/  @!UP1 UIADD3 UR26, UPT, UPT, UR34, 0x20, URZ ;  /* 0x00000020221a9890 */ /* 0x000fe4000fffe0ff */
[----:B------:R-:W-:Y:S01]  /*4350*/  @!UP1 UIADD3 UR24, UPT, UPT, UR7, 0x2200, URZ ;  /* 0x0000220007189890 */ /* 0x000fe2000fffe0ff */
[----:B------:R-:W-:Y:S01]  /*4360*/  VOTEU.ALL UP1, P4 ;  /* 0x0000000000ff7886 */ /* 0x000fe20002020000 */
[----:B------:R-:W-:Y:S01]  /*4370*/  UMOV UR27, UR35 ;  /* 0x00000023001b7c82 */ /* 0x000fe20008000000 */
[----:B------:R-:W-:Y:S02]  /*4380*/  UMOV UR28, UR36 ;  /* 0x00000024001c7c82 */ /* 0x000fe40008000000 */
        /* <DEDUP_REMOVED lines=12> */
.L_x_162:
[----:B------:R-:W2:Y:S01]  /*4450*/  LDC.64 R12, c[0x0][0xb18] ;  /* 0x0002c600ff0c7b82 */ /* 0x000ea20000000a00 */
[----:B------:R-:W-:Y:S01]  /*4460*/  @!P4 R2UR UR8, R2 ;  /* 0x000000000208c2ca */ /* 0x000fe200000e0000 */
[----:B------:R-:W-:Y:S01]  /*4470*/  VOTEU.ALL UP1, P4 ;  /* 0x0000000000ff7886 */ /* 0x000fe20002020000 */
[----:B------:R-:W-:Y:S01]  /*4480*/  @!P4 R2UR UR9, R8 ;  /* 0x000000000809c2ca */ /* 0x000fe200000e0000 */
[----:B-1----:R-:W-:Y:S01]  /*4490*/  @!P4 IMAD.MOV.U32 R0, RZ, RZ, 0x2000 ;  /* 0x00002000ff00c424 */ /* 0x002fe200078e00ff */
[----:B------:R-:W-:Y:S03]  /*44a0*/  UMOV UR10, 0x0 ;  /* 0x00000000000a7882 */ /* 0x000fe60000000000 */
[----:B------:R-:W1:Y:S01]  /*44b0*/  @!P1 LDC R2, c[0x0][0xb0c] ;  /* 0x0002c300ff029b82 */ /* 0x000e620000000800 */
[----:B------:R-:W-:Y:S01]  /*44c0*/  @!UP1 UIADD3 UR18, UPT, UPT, UR34, 0x40, URZ ;  /* 0x0000004022129890 */ /* 0x000fe2000fffe0ff */
[----:B------:R-:W-:Y:S01]  /*44d0*/  @P3 SHF.R.U32.HI R26, RZ, 0x10, R21 ;  /* 0x00000010ff1a3819 */ /* 0x000fe20000011615 */
[----:B------:R-:W-:Y:S01]  /*44e0*/  @!UP1 UIADD3 UR16, UPT, UPT, UR7, 0x4200, URZ ;  /* 0x0000420007109890 */ /* 0x000fe2000fffe0ff */
[----:B------:R-:W-:Y:S01]  /*44f0*/  VIADD R28, R28, 0x1 ;  /* 0x000000011c1c7836 */ /* 0x000fe20000000000 */
[----:B------:R-:W-:Y:S01]  /*4500*/  VOTEU.ALL UP1, P4 ;  /* 0x0000000000ff7886 */ /* 0x000fe20002020000 */
[----:B------:R-:W-:Y:S01]  /*4510*/  UMOV UR11, 0x10000000 ;  /* 0x10000000000b7882 */ /* 0x000fe20000000000 */
[----:B------:R-:W-:Y:S01]  /*4520*/  UMOV UR19, UR35 ;  /* 0x0000002300137c82 */ /* 0x000fe20008000000 */
[----:B------:R-:W-:Y:S01]  /*4530*/  IMAD.U32 R9, RZ, RZ, UR8 ;  /* 0x00000008ff097e24 */ /* 0x000fe2000f8e00ff */
[----:B------:R-:W-:Y:S01]  /*4540*/  UMOV UR20, UR36 ;  /* 0x0000002400147c82 */ /* 0x000fe20008000000 */
[----:B------:R-:W-:Y:S01]  /*4550*/  IMAD.U32 R8, RZ, RZ, UR9 ;  /* 0x00000009ff087e24 */ /* 0x000fe2000f8e00ff */
[----:B------:R-:W-:Y:S02]  /*4560*/  UPRMT UR8, UR37, 0x654, UR17 ;  /* 0x0000065425087896 */ /* 0x000fe40008000011 */
[----:B------:R-:W-:Y:S02]  /*4570*/  @!P4 R2UR UR15, R9 ;  /* 0x00000000090fc2ca */ /* 0x000fe400000e0000 */
[----:B------:R-:W-:Y:S02]  /*4580*/  @!P4 R2UR UR14, R8 ;  /* 0x00000000080ec2ca */ /* 0x000fe400000e0000 */
[----:B------:R-:W3:Y:S11]  /*4590*/  LDC.64 R8, c[0x0][0xb10] ;  /* 0x0002c400ff087b82 */ /* 0x000ef60000000a00 */
[----:B------:R1:W-:Y:S01]  /*45a0*/  @!UP1 UTMALDG.3D [UR16], [UR14], desc[UR10] ;  /* 0x00000a100e0095b4 */ /* 0x0003e20008011000 */
[----:B------:R5:W-:Y:S01]  /*45b0*/  @!P4 SYNCS.ARRIVE.TRANS64.RED.A0TR RZ, [UR7+0x40], R0 ;  /* 0x00004000ffffc9a7 */ /* 0x000be20008300407 */
[C---:B---3--:R-:W-:Y:S01]  /*45c0*/  @!P1 IMAD.HI.U32 R8, R11.reuse, R8, RZ ;  /* 0x000000080b089227 */ /* 0x048fe200078e00ff */
[----:B--2---:R-:W-:Y:S02]  /*45d0*/  @!P1 ISETP.NE.AND P0, PT, R12, 0x1, PT ;  /* 0x000000010c00980c */ /* 0x004fe40003f05270 */
[----:B-1----:R-:W-:Y:S01]  /*45e0*/  @!P1 ISETP.NE.AND P2, PT, R2, 0x1, PT ;  /* 0x000000010200980c */ /* 0x002fe20003f45270 */
[----:B------:R-:W-:Y:S01]  /*45f0*/  SYNCS.ARRIVE.TRANS64.RED.A1T0 RZ, [UR8], RZ ;  /* 0x000000ffffff79a7 */ /* 0x000fe20008100408 */
[C---:B------:R-:W-:Y:S01]  /*4600*/  @!P1 IMAD.HI.U32 R13, R10.reuse, R13, RZ ;  /* 0x0000000d0a0d9227 */ /* 0x040fe200078e00ff */
[----:B------:R-:W-:Y:S04]  /*4610*/  @!P1 SHF.R.U32.HI R8, RZ, R9, R8 ;  /* 0x00000009ff089219 */ /* 0x000fe80000011608 */
[----:B------:R-:W-:Y:S01]  /*4620*/  @!P1 SEL R8, R11, R8, !P2 ;  /* 0x000000080b089207 */ /* 0x000fe20005000000 */
[----:B------:R-:W1:Y:S01]  /*4630*/  SYNCS.PHASECHK.TRANS64.TRYWAIT P5, [UR7+0x68], R14 ;  /* 0x0000680eff0075a7 */ /* 0x000e6200080a1107 */
[----:B-----5:R-:W2:Y:S02]  /*4640*/  @!P1 LDC R0, c[0x0][0xb20] ;  /* 0x0002c800ff009b82 */ /* 0x020ea40000000800 */
[----:B--2---:R-:W-:Y:S04]  /*4650*/  @!P1 SHF.R.U32.HI R0, RZ, R0, R13 ;  /* 0x00000000ff009219 */ /* 0x004fe8000001160d */
[----:B------:R-:W-:Y:S05]  /*4660*/  @!P1 SEL R9, R10, R0, !P0 ;  /* 0x000000000a099207 */ /* 0x000fea0004000000 */
[----:B------:R-:W-:Y:S02]  /*4670*/  @!P1 IMAD.IADD R0, R9, 0x1, -R8 ;  /* 0x0000000109009824 */ /* 0x000fe400078e0a08 */
[----:B------:R-:W-:Y:S02]  /*4680*/  @!P1 IMAD.IADD R8, R8, 0x1, -R9 ;  /* 0x0000000108089824 */ /* 0x000fe400078e0a09 */
[----:B------:R-:W-:Y:S02]  /*4690*/  @!P1 IMAD R11, R0, R2, R11 ;  /* 0x00000002000b9224 */ /* 0x000fe400078e020b */
[----:B------:R-:W-:Y:S01]  /*46a0*/  @!P1 IMAD R10, R8, R12, R10 ;  /* 0x0000000c080a9224 */ /* 0x000fe200078e020a */
[----:B-1----:R-:W-:Y:S06]  /*46b0*/  @!P5 BRA `(.L_x_76) ;  /* 0x0000004c0070d947 */ /* 0x002fec0003800000 */
.L_x_164:
[----:B------:R-:W-:Y:S01]  /*46c0*/  @!P4 IADD3 R2, P0, PT, R30, 0x580, RZ ;  /* 0x000005801e02c810 */ /* 0x000fe20007f1e0ff */
[----:B------:R-:W-:Y:S01]  /*46d0*/  VOTEU.ALL UP1, P4 ;  /* 0x0000000000ff7886 */ /* 0x000fe20002020000 */
[----:B------:R-:W-:Y:S01]  /*46e0*/  UMOV UR18, 0x0 ;  /* 0x0000000000127882 */ /* 0x000fe20000000000 */
[----:B------:R-:W-:Y:S01]  /*46f0*/  UMOV UR19, 0x10000000 ;  /* 0x1000000000137882 */ /* 0x000fe20000000000 */
[----:B------:R-:W-:Y:S01]  /*4700*/  @!P4 R2UR UR9, R2 ;  /* 0x000000000209c2ca */ /* 0x000fe200000e0000 */
[----:B-1----:R-:W-:Y:S01]  /*4710*/  @!P4 IMAD.X R0, RZ, RZ, R31, P0 ;  /* 0x000000ffff00c224 */ /* 0x002fe200000e061f */
[----:B------:R-:W-:Y:S01]  /*4720*/  @!UP1 UIADD3 UR10, UPT, UPT, UR34, 0x60, URZ ;  /* 0x00000060220a9890 */ /* 0x000fe2000fffe0ff */
[----:B------:R-:W-:Y:S01]  /*4730*/  ISETP.NE.AND P0, PT, R28, 0x2, PT ;  /* 0x000000021c00780c */ /* 0x000fe20003f05270 */
[----:B------:R-:W-:Y:S01]  /*4740*/  UMOV UR11, UR35 ;  /* 0x00000023000b7c82 */ /* 0x000fe20008000000 */
[----:B------:R-:W-:Y:S01]  /*4750*/  UMOV UR12, UR36 ;  /* 0x00000024000c7c82 */ /* 0x000fe20008000000 */
[----:B------:R-:W-:Y:S01]  /*4760*/  @!P4 R2UR UR8, R0 ;  /* 0x000000000008c2ca */ /* 0x000fe200000e0000 */
[----:B------:R-:W-:Y:S01]  /*4770*/  IMAD.IADD R14, R10, 0x1, R86 ;  /* 0x000000010a0e7824 */ /* 0x000fe200078e0256 */
[----:B------:R-:W-:Y:S01]  /*4780*/  @P3 R2UR UR36, R26 ;  /* 0x000000001a2432ca */ /* 0x000fe200000e0000 */
[----:B------:R-:W-:Y:S01]  /*4790*/  IMAD.IADD R15, R11, 0x1, R87 ;  /* 0x000000010b0f7824 */ /* 0x000fe200078e0257 */
[----:B------:R-:W-:Y:S02]  /*47a0*/  SEL R0, RZ, 0x1, P0 ;  /* 0x00000001ff007807 */ /* 0x000fe40000000000 */
[----:B------:R-:W-:Y:S01]  /*47b0*/  LOP3.LUT R29, R29, 0x1, RZ, 0x3c, !PT ;  /* 0x000000011d1d7812 */ /* 0x000fe200078e3cff */
[----:B------:R-:W-:Y:S01]  /*47c0*/  IMAD.U32 R8, RZ, RZ, UR9 ;  /* 0x00000009ff087e24 */ /* 0x000fe2000f8e00ff */
[----:B------:R-:W-:Y:S01]  /*47d0*/  @!UP1 UIADD3 UR9, UPT, UPT, UR7, 0x48, URZ ;  /* 0x0000004807099890 */ /* 0x000fe2000fffe0ff */
[----:B------:R-:W-:Y:S02]  /*47e0*/  LOP3.LUT R27, R27, R0, RZ, 0x3c, !PT ;  /* 0x000000001b1b7212 */ /* 0x000fe400078e3cff */
[----:B------:R-:W-:Y:S02]  /*47f0*/  SEL R28, R28, RZ, P0 ;  /* 0x000000ff1c1c7207 */ /* 0x000fe40000000000 */
[----:B------:R-:W-:Y:S01]  /*4800*/  IMAD.U32 R9, RZ, RZ, UR8 ;  /* 0x00000008ff097e24 */ /* 0x000fe2000f8e00ff */
[----:B------:R-:W-:Y:S01]  /*4810*/  @!P4 R2UR UR14, R8 ;  /* 0x00000000080ec2ca */ /* 0x000fe200000e0000 */
[----:B------:R-:W-:Y:S01]  /*4820*/  @!UP1 UIADD3 UR8, UPT, UPT, UR7, 0x6200, URZ ;  /* 0x0000620007089890 */ /* 0x000fe2000fffe0ff */
[----:B------:R-:W-:Y:S02]  /*4830*/  VOTEU.ALL UP1, P4 ;  /* 0x0000000000ff7886 */ /* 0x000fe40002020000 */
[----:B------:R-:W-:Y:S11]  /*4840*/  @!P4 R2UR UR15, R9 ;  /* 0x00000000090fc2ca */ /* 0x000ff600000e0000 */
[----:B------:R-:W-:Y:S02]  /*4850*/  @!UPT UIADD3 URZ, UPT, UPT, URZ, URZ, URZ ;  /* 0x000000fffffff290 */ /* 0x000fe4000fffe0ff */
[----:B------:R2:W-:Y:S01]  /*4860*/  @!UP1 UTMALDG.3D [UR8], [UR14], desc[UR18] ;  /* 0x000012080e0095b4 */ /* 0x0005e20008011000 */
[----:B------:R2:W-:Y:S01]  /*4870*/  @!P4 SYNCS.ARRIVE.TRANS64.RED.A0TR RZ, [UR7+0x48], R25 ;  /* 0x00004819ffffc9a7 */ /* 0x0005e20008300407 */
[----:B------:R-:W-:Y:S01]  /*4880*/  UPLOP3.LUT UP1, UPT, UPT, UPT, UPT, 0x80, 0x8 ;  /* 0x000000000008789c */ /* 0x000fe20003f2f070 */
[----:B------:R-:W-:Y:S01]  /*4890*/  SYNCS.ARRIVE.TRANS64.RED.A1T0 RZ, [UR13], RZ ;  /* 0x000000ffffff79a7 */ /* 0x000fe2000810040d */
[----:B------:R-:W-:Y:S09]  /*48a0*/  @P3 BRA `(.L_x_77) ;  /* 0xfffffff000a03947 */ /* 0x000ff2000383ffff */
[----:B------:R-:W-:-:S04]  /*48b0*/  SHF.L.U32 R2, R29, 0x1f, RZ ;  /* 0x0000001f1d027819 */ /* 0x000fc800000006ff */
[----:B------:R-:W1:Y:S02]  /*48c0*/  SYNCS.PHASECHK.TRANS64.TRYWAIT P0, [UR7+0x50], R2 ;  /* 0x00005002ff0075a7 */ /* 0x000e640008001107 */
[----:B-1----:R-:W-:Y:S05]  /*48d0*/  @!P0 BRA `(.L_x_78) ;  /* 0x0000004c00008947 */ /* 0x002fea0003800000 */
.L_x_166:
[----:B------:R-:W3:Y:S02]  /*48e0*/  SYNCS.PHASECHK.TRANS64.TRYWAIT P0, [UR7+0x58], R2 ;  /* 0x00005802ff0075a7 */ /* 0x000ee40008001107 */
[----:B---3--:R-:W-:Y:S05]  /*48f0*/  @!P0 BRA `(.L_x_79) ;  /* 0x0000004c00108947 */ /* 0x008fea0003800000 */
.L_x_168:
[----:B------:R-:W3:Y:S02]  /*4900*/  SYNCS.PHASECHK.TRANS64.TRYWAIT P0, [UR7+0x60], R2 ;  /* 0x00006002ff0075a7 */ /* 0x000ee40008001107 */
[----:B---3--:R-:W-:Y:S05]  /*4910*/  @!P0 BRA `(.L_x_80) ;  /* 0x0000004c00208947 */ /* 0x008fea0003800000 */
.L_x_170:
[----:B-1----:R-:W-:-:S07]  /*4920*/  MOV R0, UR7 ;  /* 0x0000000700007c02 */ /* 0x002fce0008000f00 */
.L_x_81:
[----:B-1----:R-:W-:-:S04]  /*4930*/  SHF.L.U32 R2, R29, 0x1f, RZ ;  /* 0x0000001f1d027819 */ /* 0x002fc800000006ff */
[----:B------:R1:W3:Y:S03]  /*4940*/  SYNCS.PHASECHK.TRANS64.TRYWAIT P0, [R0+URZ+0x68], R2 ;  /* 0x00006802000075a7 */ /* 0x0002e600080011ff */
[----:B---3--:R-:W-:Y:S05]  /*4950*/  @!P0 NANOSLEEP.SYNCS 0x989680 ;  /* 0x009896800000895d */ /* 0x008fea0003900000 */
[----:B------:R-:W3:Y:S02]  /*4960*/  @!P0 SYNCS.PHASECHK.TRANS64 P0, [R0+URZ+0x68], R2 ;  /* 0x00006802000085a7 */ /* 0x000ee400080010ff */
[----:B--23--:R-:W-:Y:S05]  /*4970*/  @P0 EXIT ;  /* 0x000000000000094d */ /* 0x00cfea0003800000 */
[----:B------:R-:W-:Y:S05]  /*4980*/  BRA `(.L_x_81) ;  /* 0xfffffffc00e87947 */ /* 0x000fea000383ffff */
.L_x_66:
[----:B------:R-:W-:-:S06]  /*4990*/  UISETP.GE.AND UP1, UPT, UR8, 0x4, UPT ;  /* 0x000000040800788c */ /* 0x000fcc000bf26270 */
[----:B------:R-:W-:-:S13]  /*49a0*/  PLOP3.LUT P0, PT, PT, PT, UP1, 0x80, 0x8 ;  /* 0x000000000008781c */ /* 0x000fda0003f0f018 */
[----:B------:R-:W-:Y:S05]  /*49b0*/  @!P0 EXIT ;  /* 0x000000000000894d */ /* 0x000fea0003800000 */
[----:B------:R-:W-:Y:S01]  /*49c0*/  BAR.SYNC.DEFER_BLOCKING 0x6, 0xa0 ;  /* 0x0182800000007b1d */ /* 0x000fe20000010000 */
[C---:B------:R-:W-:Y:S01]  /*49d0*/  IMAD.SHL.U32 R2, R101.reuse, 0x20, RZ ;  /* 0x0000002065027824 */ /* 0x040fe200078e00ff */
[C---:B------:R-:W-:Y:S01]  /*49e0*/  SHF.L.U32 R46, R101.reuse, 0x10, RZ ;  /* 0x00000010652e7819 */ /* 0x040fe200000006ff */
[C---:B------:R-:W-:Y:S01]  /*49f0*/  IMAD.SHL.U32 R100, R101.reuse, 0x4, RZ ;  /* 0x0000000465647824 */ /* 0x040fe200078e00ff */
[C---:B------:R-:W-:Y:S01]  /*4a00*/  LOP3.LUT R102, R101.reuse, 0x60, RZ, 0xc0, !PT ;  /* 0x0000006065667812 */ /* 0x040fe200078ec0ff */
[----:B------:R-:W-:Y:S01]  /*4a10*/  HFMA2 R97, -RZ, RZ, 0, 5.9604644775390625e-08 ;  /* 0x00000001ff617431 */ /* 0x000fe200000001ff */
[----:B------:R-:W-:Y:S02]  /*4a20*/  UMOV UR48, 0x400 ;  /* 0x0000040000307882 */ /* 0x000fe40000000000 */
[----:B------:R-:W1:Y:S01]  /*4a30*/  LDC R91, c[0x0][0x370] ;  /* 0x0000dc00ff5b7b82 */ /* 0x000e620000000800 */
[----:B------:R-:W-:Y:S01]  /*4a40*/  ULEA UR48, UR37, UR48, 0x18 ;  /* 0x0000003025307291 */ /* 0x000fe2000f8ec0ff */
[----:B------:R-:W-:Y:S01]  /*4a50*/  LOP3.LUT R3, R2, 0xc0, RZ, 0xc0, !PT ;  /* 0x000000c002037812 */ /* 0x000fe200078ec0ff */
[----:B------:R-:W-:Y:S01]  /*4a60*/  HFMA2 R95, -RZ, RZ, 0, 0 ;  /* 0x00000000ff5f7431 */ /* 0x000fe200000001ff */
[----:B------:R-:W-:Y:S01]  /*4a70*/  LOP3.LUT R99, R101, 0x2, RZ, 0xc0, !PT ;  /* 0x0000000265637812 */ /* 0x000fe200078ec0ff */
[----:B------:R-:W-:Y:S01]  /*4a80*/  UIADD3 UR4, UPT, UPT, UR48, 0x200, URZ ;  /* 0x0000020030047890 */ /* 0x000fe2000fffe0ff */
[----:B------:R-:W-:Y:S01]  /*4a90*/  LOP3.LUT R100, R3, 0x18, R100, 0xf8, !PT ;  /* 0x0000001803647812 */ /* 0x000fe200078ef864 */
[----:B------:R-:W-:Y:S01]  /*4aa0*/  IMAD.MOV.U32 R45, RZ, RZ, RZ ;  /* 0x000000ffff2d7224 */ /* 0x000fe200078e00ff */
[----:B------:R-:W2:Y:S01]  /*4ab0*/  LDC R42, c[0x0][0xb0c] ;  /* 0x0002c300ff2a7b82 */ /* 0x000ea20000000800 */
[----:B------:R-:W-:Y:S01]  /*4ac0*/  LOP3.LUT R46, R46, 0x600000, RZ, 0xc0, !PT ;  /* 0x006000002e2e7812 */ /* 0x000fe200078ec0ff */
[----:B------:R-:W-:Y:S01]  /*4ad0*/  IMAD.MOV.U32 R105, RZ, RZ, RZ ;  /* 0x000000ffff697224 */ /* 0x000fe200078e00ff */
[----:B------:R-:W-:Y:S01]  /*4ae0*/  LOP3.LUT R100, R100, 0xf20, R2, 0xf8, !PT ;  /* 0x00000f2064647812 */ /* 0x000fe200078ef802 */
[----:B------:R-:W-:Y:S01]  /*4af0*/  IMAD.U32 R93, RZ, RZ, UR4 ;  /* 0x00000004ff5d7e24 */ /* 0x000fe2000f8e00ff */
[----:B------:R-:W-:Y:S01]  /*4b00*/  LOP3.LUT R101, R101, 0x4, RZ, 0xc0, !PT ;  /* 0x0000000465657812 */ /* 0x000fe200078ec0ff */
[----:B------:R-:W4:Y:S01]  /*4b10*/  LDCU.64 UR52, c[0x0][0x348] ;  /* 0x00006900ff3477ac */ /* 0x000f220008000a00 */
[----:B------:R-:W-:Y:S01]  /*4b20*/  MOV R96, RZ ;  /* 0x000000ff00607202 */ /* 0x000fe20000000f00 */
[----:B------:R-:W1:Y:S01]  /*4b30*/  LDC R89, c[0x0][0xb20] ;  /* 0x0002c800ff597b82 */ /* 0x000e620000000800 */
[----:B------:R-:W3:Y:S01]  /*4b40*/  LDS R0, [UR48+0x130] ;  /* 0x00013030ff007984 */ /* 0x000ee20008000800 */
[----:B------:R-:W-:Y:S01]  /*4b50*/  IMAD R100, R100, 0x2, R93 ;  /* 0x0000000264647824 */ /* 0x000fe200078e025d */
[----:B------:R-:W1:Y:S03]  /*4b60*/  LDCU.64 UR38, c[0x0][0x888] ;  /* 0x00011100ff2677ac */ /* 0x000e660008000a00 */
[--C-:B------:R-:W-:Y:S01]  /*4b70*/  IMAD R99, R99, -0x10, R100.reuse ;  /* 0xfffffff063637824 */ /* 0x100fe200078e0264 */
[----:B------:R-:W1:Y:S01]  /*4b80*/  LDCU.64 UR44, c[0x0][0x890] ;  /* 0x00011200ff2c77ac */ /* 0x000e620008000a00 */
[----:B------:R-:W1:Y:S01]  /*4b90*/  LDC R41, c[0x0][0xb30] ;  /* 0x0002cc00ff297b82 */ /* 0x000e620000000800 */
[----:B------:R-:W-:Y:S01]  /*4ba0*/  IMAD R98, R101, -0x10, R100 ;  /* 0xfffffff065627824 */ /* 0x000fe200078e0264 */
[----:B------:R-:W-:Y:S01]  /*4bb0*/  UMOV UR49, URZ ;  /* 0x000000ff00317c82 */ /* 0x000fe20008000000 */
[----:B------:R-:W-:-:S05]  /*4bc0*/  UMOV UR51, URZ ;  /* 0x000000ff00337c82 */ /* 0x000fca0008000000 */
[----:B------:R-:W1:Y:S08]  /*4bd0*/  LDC.64 R84, c[0x0][0xb10] ;  /* 0x0002c400ff547b82 */ /* 0x000e700000000a00 */
[----:B------:R-:W1:Y:S08]  /*4be0*/  LDC.64 R38, c[0x0][0xb18] ;  /* 0x0002c600ff267b82 */ /* 0x000e700000000a00 */
[----:B------:R-:W1:Y:S08]  /*4bf0*/  LDC.64 R36, c[0x0][0xb28] ;  /* 0x0002ca00ff247b82 */ /* 0x000e700000000a00 */
[----:B------:R-:W1:Y:S01]  /*4c00*/  LDC.64 R82, c[0x0][0x8b0] ;  /* 0x00022c00ff527b82 */ /* 0x000e620000000a00 */
[----:B---3--:R-:W-:-:S07]  /*4c10*/  IMAD.IADD R46, R0, 0x1, R46 ;  /* 0x00000001002e7824 */ /* 0x008fce00078e022e */
[----:B------:R-:W3:Y:S08]  /*4c20*/  LDC.64 R80, c[0x0][0x8a8] ;  /* 0x00022a00ff507b82 */ /* 0x000ef00000000a00 */
[----:B--2-4-:R-:W1:Y:S02]  /*4c30*/  LDC R90, c[0x0][0x374] ;  /* 0x0000dd00ff5a7b82 */ /* 0x014e640000000800 */
.L_x_125:
[----:B------:R-:W-:Y:S02]  /*4c40*/  LEA R0, R105, UR48, 0x3 ;  /* 0x0000003069007c11 */ /* 0x000fe4000f8e18ff */
[----:B------:R-:W-:Y:S02]  /*4c50*/  SHF.L.U32 R2, R95, 0x1f, RZ ;  /* 0x0000001f5f027819 */ /* 0x000fe400000006ff */
[----:B-1----:R-:W-:Y:S02]  /*4c60*/  LEA R16, R105, UR48, 0x4 ;  /* 0x0000003069107c11 */ /* 0x002fe4000f8e20ff */
[----:B------:R-:W2:Y:S02]  /*4c70*/  SYNCS.PHASECHK.TRANS64.TRYWAIT P0, [R0+URZ+0x80], R2 ;  /* 0x00008002000075a7 */ /* 0x000ea400080011ff */
[----:B--23--:R-:W-:Y:S05]  /*4c80*/  @!P0 BRA `(.L_x_82) ;  /* 0x00000048005c8947 */ /* 0x00cfea0003800000 */
.L_x_171:
[----:B------:R-:W4:Y:S01]  /*4c90*/  LDC.64 R10, c[0x0][0xb10] ;  /* 0x0002c400ff0a7b82 */ /* 0x000f220000000a00 */
[----:B------:R-:W3:Y:S01]  /*4ca0*/  LDS.128 R16, [R16+0x110] ;  /* 0x0001100010107984 */ /* 0x000ee20000000c00 */
[----:B-1----:R-:W-:Y:S01]  /*4cb0*/  ISETP.NE.AND P1, PT, R41, 0x1, PT ;  /* 0x000000012900780c */ /* 0x002fe20003f25270 */
[----:B--2---:R-:W-:Y:S01]  /*4cc0*/  VIADD R0, R0, 0x90 ;  /* 0x0000009000007836 */ /* 0x004fe20000000000 */
[----:B------:R-:W-:Y:S04]  /*4cd0*/  ISETP.GE.AND P0, PT, R40, 0x1, PT ;  /* 0x000000012800780c */ /* 0x000fe80003f06270 */
[----:B------:R-:W1:Y:S01]  /*4ce0*/  LDC.64 R8, c[0x0][0xb18] ;  /* 0x0002c600ff087b82 */ /* 0x000e620000000a00 */
[----:B------:R-:W-:Y:S01]  /*4cf0*/  PRMT R0, RZ, 0x654, R0 ;  /* 0x00000654ff007816 */ /* 0x000fe20000000000 */
[----:B------:R-:W-:Y:S01]  /*4d00*/  @!PT LDS RZ, [RZ] ;  /* 0x00000000fffff984 */ /* 0x000fe20000000800 */
[----:B------:R-:W-:Y:S01]  /*4d10*/  @!PT LDS RZ, [RZ] ;  /* 0x00000000fffff984 */ /* 0x000fe20000000800 */
[----:B------:R-:W-:Y:S01]  /*4d20*/  @!PT LDS RZ, [RZ] ;  /* 0x00000000fffff984 */ /* 0x000fe20000000800 */
[----:B------:R-:W-:Y:S01]  /*4d30*/  @!PT LDS RZ, [RZ] ;  /* 0x00000000fffff984 */ /* 0x000fe20000000800 */
[----:B------:R2:W-:Y:S06]  /*4d40*/  MEMBAR.ALL.CTA ;  /* 0x0000000000007992 */ /* 0x0005ec0000008000 */
[----:B--2---:R-:W2:Y:S01]  /*4d50*/  FENCE.VIEW.ASYNC.S ;  /* 0x00000000000073c6 */ /* 0x004ea20000000000 */
[----:B------:R-:W1:Y:S08]  /*4d60*/  @!P1 LDC R12, c[0x0][0xb20] ;  /* 0x0002c800ff0c9b82 */ /* 0x000e700000000800 */
[----:B------:R-:W1:Y:S01]  /*4d70*/  @!P1 LDC R7, c[0x0][0xb0c] ;  /* 0x0002c300ff079b82 */ /* 0x000e620000000800 */
[----:B--2---:R2:W-:Y:S01]  /*4d80*/  SYNCS.ARRIVE.TRANS64.RED.A1T0 RZ, [R0+URZ], RZ ;  /* 0x000000ff00ff79a7 */ /* 0x0045e200081004ff */
[----:B---3--:R-:W-:Y:S04]  /*4d90*/  LOP3.LUT P4, RZ, R18, 0x1, RZ, 0xc0, !PT ;  /* 0x0000000112ff7812 */ /* 0x008fe8000788c0ff */
[----:B------:R-:W-:Y:S09]  /*4da0*/  P2R R103, PR, RZ, 0x10 ;  /* 0x00000010ff677803 */ /* 0x000ff20000000000 */
[----:B------:R-:W-:Y:S02]  /*4db0*/  @P4 MOV R44, R16 ;  /* 0x00000010002c4202 */ /* 0x000fe40000000f00 */
[----:B------:R-:W-:Y:S01]  /*4dc0*/  @P4 LOP3.LUT R43, R17, 0xffff, RZ, 0xc0, !PT ;  /* 0x0000ffff112b4812 */ /* 0x000fe200078ec0ff */
[----:B--2-4-:R-:W-:Y:S06]  /*4dd0*/  @!P0 BRA `(.L_x_83) ;  /* 0x0000000000a48947 */ /* 0x014fec0003800000 */
[----:B------:R-:W-:Y:S01]  /*4de0*/  IMAD.HI.U32 R0, R90, R39, RZ ;  /* 0x000000275a007227 */ /* 0x000fe200078e00ff */
[----:B------:R-:W-:Y:S02]  /*4df0*/  ISETP.NE.AND P0, PT, R38, 0x1, PT ;  /* 0x000000012600780c */ /* 0x000fe40003f05270 */
[----:B------:R-:W-:Y:S01]  /*4e00*/  ISETP.NE.AND P2, PT, R40, 0x1, PT ;  /* 0x000000012800780c */ /* 0x000fe20003f45270 */
[----:B------:R-:W-:Y:S01]  /*4e10*/  IMAD.HI.U32 R4, R91, R84, RZ ;  /* 0x000000545b047227 */ /* 0x000fe200078e00ff */
[----:B------:R-:W-:Y:S02]  /*4e20*/  SHF.R.U32.HI R0, RZ, R89, R0 ;  /* 0x00000059ff007219 */ /* 0x000fe40000011600 */
[----:B------:R-:W-:Y:S01]  /*4e30*/  ISETP.NE.AND P3, PT, R42, 0x1, PT ;  /* 0x000000012a00780c */ /* 0x000fe20003f65270 */
[----:B------:R-:W-:Y:S01]  /*4e40*/  IMAD.HI.U32 R6, R43, R39, RZ ;  /* 0x000000272b067227 */ /* 0x000fe200078e00ff */
[-C--:B------:R-:W-:Y:S02]  /*4e50*/  SHF.R.U32.HI R4, RZ, R85.reuse, R4 ;  /* 0x00000055ff047219 */ /* 0x080fe40000011604 */
[----:B------:R-:W-:Y:S01]  /*4e60*/  SEL R0, R90, R0, !P0 ;  /* 0x000000005a007207 */ /* 0x000fe20004000000 */
[----:B------:R-:W-:Y:S01]  /*4e70*/  IMAD.HI.U32 R5, R44, R84, RZ ;  /* 0x000000542c057227 */ /* 0x000fe200078e00ff */
[----:B------:R-:W-:Y:S03]  /*4e80*/  SEL R4, R91, R4, !P3 ;  /* 0x000000045b047207 */ /* 0x000fe60005800000 */
[-C--:B------:R-:W-:Y:S01]  /*4e90*/  IMAD.HI.U32 R3, R0, R36.reuse, RZ ;  /* 0x0000002400037227 */ /* 0x080fe200078e00ff */
[----:B------:R-:W-:Y:S03]  /*4ea0*/  SHF.R.U32.HI R5, RZ, R85, R5 ;  /* 0x00000055ff057219 */ /* 0x000fe60000011605 */
[----:B------:R-:W-:Y:S01]  /*4eb0*/  IMAD.HI.U32 R2, R4, R36, RZ ;  /* 0x0000002404027227 */ /* 0x000fe200078e00ff */
[----:B------:R-:W-:Y:S02]  /*4ec0*/  @P2 SHF.R.U32.HI R0, RZ, R37, R3 ;  /* 0x00000025ff002219 */ /* 0x000fe40000011603 */
[----:B------:R-:W-:Y:S02]  /*4ed0*/  SHF.R.U32.HI R3, RZ, R89, R6 ;  /* 0x00000059ff037219 */ /* 0x000fe40000011606 */
[----:B------:R-:W-:Y:S01]  /*4ee0*/  @P2 SHF.R.U32.HI R4, RZ, R37, R2 ;  /* 0x00000025ff042219 */ /* 0x000fe20000011602 */
[----:B------:R-:W-:Y:S01]  /*4ef0*/  IMAD R0, R40, R0, RZ ;  /* 0x0000000028007224 */ /* 0x000fe200078e02ff */
[----:B------:R-:W-:Y:S02]  /*4f00*/  SEL R3, R43, R3, !P0 ;  /* 0x000000032b037207 */ /* 0x000fe40004000000 */
[----:B------:R-:W-:Y:S01]  /*4f10*/  SEL R2, R44, R5, !P3 ;  /* 0x000000052c027207 */ /* 0x000fe20005800000 */
[----:B------:R-:W-:Y:S01]  /*4f20*/  IMAD R5, R40, R4, RZ ;  /* 0x0000000428057224 */ /* 0x000fe200078e02ff */
[C---:B------:R-:W-:Y:S01]  /*4f30*/  ISETP.GE.AND P0, PT, R3.reuse, R0, PT ;  /* 0x000000000300720c */ /* 0x040fe20003f06270 */
[C---:B------:R-:W-:Y:S03]  /*4f40*/  IMAD.HI.U32 R0, R3.reuse, R36, RZ ;  /* 0x0000002403007227 */ /* 0x040fe600078e00ff */
[C---:B------:R-:W-:Y:S02]  /*4f50*/  ISETP.GE.OR P0, PT, R2.reuse, R5, P0 ;  /* 0x000000050200720c */ /* 0x040fe40000706670 */
[----:B------:R-:W-:Y:S04]  /*4f60*/  SHF.R.U32.HI R0, RZ, R37, R0 ;  /* 0x00000025ff007219 */ /* 0x000fe80000011600 */
[C---:B------:R-:W-:Y:S05]  /*4f70*/  SEL R6, R3.reuse, R0, !P2 ;  /* 0x0000000003067207 */ /* 0x040fea0005000000 */
        /* <DEDUP_REMOVED lines=14> */
[----:B------:R-:W-:Y:S07]  /*5060*/  IMAD R43, R3, R38, R43 ;  /* 0x00000026032b7224 */ /* 0x000fee00078e022b */
.L_x_83:
[----:B-1----:R-:W-:Y:S01]  /*5070*/  @!P1 ISETP.NE.AND P0, PT, R8, 0x1, PT ;  /* 0x000000010800980c */ /* 0x002fe20003f05270 */
[----:B------:R-:W-:Y:S01]  /*5080*/  @!P1 IMAD.HI.U32 R2, R43, R9, RZ ;  /* 0x000000092b029227 */ /* 0x000fe200078e00ff */
[----:B------:R-:W-:Y:S01]  /*5090*/  R2UR UR42, R15 ;  /* 0x000000000f2a72ca */ /* 0x000fe200000e0000 */
[----:B------:R-:W-:Y:S01]  /*50a0*/  BSSY.RECONVERGENT B6, `(.L_x_84) ;  /* 0x0000031000067945 */ /* 0x000fe20003800200 */
[----:B------:R-:W-:Y:S01]  /*50b0*/  R2UR UR41, R14 ;  /* 0x000000000e2972ca */ /* 0x000fe200000e0000 */
[C---:B------:R-:W-:Y:S01]  /*50c0*/  @!P1 IMAD.HI.U32 R0, R44.reuse, R10, RZ ;  /* 0x0000000a2c009227 */ /* 0x040fe200078e00ff */
[----:B------:R-:W-:Y:S02]  /*50d0*/  @!P1 SHF.R.U32.HI R2, RZ, R12, R2 ;  /* 0x0000000cff029219 */ /* 0x000fe40000011602 */
[----:B------:R-:W-:Y:S01]  /*50e0*/  @!P1 ISETP.NE.AND P2, PT, R7, 0x1, PT ;  /* 0x000000010700980c */ /* 0x000fe20003f45270 */
[----:B------:R-:W-:Y:S01]  /*50f0*/  VIADD R105, R105, 0x1 ;  /* 0x0000000169697836 */ /* 0x000fe20000000000 */
[----:B------:R-:W-:Y:S02]  /*5100*/  @!P1 SEL R2, R43, R2, !P0 ;  /* 0x000000022b029207 */ /* 0x000fe40004000000 */
[----:B------:R-:W-:Y:S02]  /*5110*/  @!P1 SHF.R.U32.HI R0, RZ, R11, R0 ;  /* 0x0000000bff009219 */ /* 0x000fe40000011600 */
[----:B------:R-:W-:Y:S01]  /*5120*/  LOP3.LUT P0, RZ, R93, 0x1b0, RZ, 0xc0, !PT ;  /* 0x000001b05dff7812 */ /* 0x000fe2000780c0ff */
[----:B------:R-:W-:Y:S01]  /*5130*/  USHF.L.U32 UR42, UR42, 0x7, URZ ;  /* 0x000000072a2a7899 */ /* 0x000fe200080006ff */
[----:B------:R-:W-:Y:S01]  /*5140*/  @!P1 SEL R3, R44, R0, !P2 ;  /* 0x000000002c039207 */ /* 0x000fe20005000000 */
[----:B------:R-:W-:Y:S01]  /*5150*/  USHF.L.U32 UR41, UR41, 0x7, URZ ;  /* 0x0000000729297899 */ /* 0x000fe200080006ff */
[----:B------:R-:W-:Y:S03]  /*5160*/  @P4 SHF.R.U32.HI R94, RZ, 0x10, R17 ;  /* 0x00000010ff5e4819 */ /* 0x000fe60000011611 */
[----:B------:R-:W-:Y:S02]  /*5170*/  @!P1 IMAD.IADD R0, R2, 0x1, -R3 ;  /* 0x0000000102009824 */ /* 0x000fe400078e0a03 */
[----:B------:R-:W-:Y:S02]  /*5180*/  @!P1 IMAD.IADD R2, R3, 0x1, -R2 ;  /* 0x0000000103029824 */ /* 0x000fe400078e0a02 */
[----:B------:R-:W-:Y:S02]  /*5190*/  @!P1 IMAD R44, R0, R7, R44 ;  /* 0x00000007002c9224 */ /* 0x000fe400078e022c */
[----:B------:R-:W-:Y:S01]  /*51a0*/  @!P1 IMAD R43, R2, R8, R43 ;  /* 0x00000008022b9224 */ /* 0x000fe200078e022b */
[----:B------:R-:W-:Y:S06]  /*51b0*/  @!P0 BRA `(.L_x_85) ;  /* 0x00000000007c8947 */ /* 0x000fec0003800000 */
[----:B------:R-:W1:Y:S01]  /*51c0*/  LDCU.64 UR8, c[0x4][0x80] ;  /* 0x01001000ff0877ac */ /* 0x000e620008000a00 */
[----:B------:R-:W-:Y:S01]  /*51d0*/  MOV R2, 0x0 ;  /* 0x0000000000027802 */ /* 0x000fe20000000f00 */
[----:B------:R-:W-:Y:S02]  /*51e0*/  HFMA2 R12, -RZ, RZ, 0, 5.9604644775390625e-08 ;  /* 0x00000001ff0c7431 */ /* 0x000fe400000001ff */
[----:B------:R-:W-:Y:S01]  /*51f0*/  IMAD.MOV.U32 R8, RZ, RZ, 0x70 ;  /* 0x00000070ff087424 */ /* 0x000fe200078e00ff */
[----:B------:R2:W3:Y:S01]  /*5200*/  LDC.64 R14, c[0x4][R2] ;  /* 0x01000000020e7b82 */ /* 0x0004e20000000a00 */
[----:B------:R-:W4:Y:S01]  /*5210*/  LDCU.64 UR6, c[0x4][0x88] ;  /* 0x01001100ff0677ac */ /* 0x000f220008000a00 */
[----:B------:R-:W-:Y:S01]  /*5220*/  IMAD.MOV.U32 R13, RZ, RZ, RZ ;  /* 0x000000ffff0d7224 */ /* 0x000fe200078e00ff */
[----:B------:R-:W2:Y:S01]  /*5230*/  LDCU.64 UR4, c[0x4][0x8] ;  /* 0x01000100ff0477ac */ /* 0x000ea20008000a00 */
[----:B-1----:R-:W-:Y:S01]  /*5240*/  MOV R5, UR9 ;  /* 0x0000000900057c02 */ /* 0x002fe20008000f00 */
[----:B------:R-:W-:Y:S01]  /*5250*/  IMAD.U32 R4, RZ, RZ, UR8 ;  /* 0x00000008ff047e24 */ /* 0x000fe2000f8e00ff */
[----:B----4-:R-:W-:Y:S01]  /*5260*/  MOV R7, UR7 ;  /* 0x0000000700077c02 */ /* 0x010fe20008000f00 */
[----:B------:R-:W-:Y:S01]  /*5270*/  IMAD.U32 R6, RZ, RZ, UR6 ;  /* 0x00000006ff067e24 */ /* 0x000fe2000f8e00ff */
[----:B--2---:R-:W-:Y:S01]  /*5280*/  MOV R11, UR5 ;  /* 0x00000005000b7c02 */ /* 0x004fe20008000f00 */
[----:B------:R-:W-:Y:S02]  /*5290*/  IMAD.U32 R10, RZ, RZ, UR4 ;  /* 0x00000004ff0a7e24 */ /* 0x000fe4000f8e00ff */
[----:B------:R-:W-:Y:S07]  /*52a0*/  LEPC R20, `(.L_x_86) ;  /* 0x000000001014794e */ /* 0x000fee0000000000 */
[----:B---3-5:R-:W-:Y:S05]  /*52b0*/  CALL.ABS.NOINC R14 ;  /* 0x000000000e007343 */ /* 0x028fea0003c00000 */
.L_x_86:
[----:B------:R-:W1:Y:S01]  /*52c0*/  LDCU.64 UR8, c[0x4][0x80] ;  /* 0x01001000ff0877ac */ /* 0x000e620008000a00 */
[----:B------:R-:W2:Y:S01]  /*52d0*/  LDC.64 R2, c[0x4][R2] ;  /* 0x0100000002027b82 */ /* 0x000ea20000000a00 */
[----:B------:R-:W-:Y:S02]  /*52e0*/  HFMA2 R12, -RZ, RZ, 0, 5.9604644775390625e-08 ;  /* 0x00000001ff0c7431 */ /* 0x000fe400000001ff */
[----:B------:R-:W-:Y:S02]  /*52f0*/  IMAD.MOV.U32 R8, RZ, RZ, 0x70 ;  /* 0x00000070ff087424 */ /* 0x000fe400078e00ff */
[----:B------:R-:W-:Y:S01]  /*5300*/  IMAD.MOV.U32 R13, RZ, RZ, RZ ;  /* 0x000000ffff0d7224 */ /* 0x000fe200078e00ff */
[----:B------:R-:W3:Y:S01]  /*5310*/  LDCU.64 UR6, c[0x4][0x88] ;  /* 0x01001100ff0677ac */ /* 0x000ee20008000a00 */
[----:B------:R-:W4:Y:S01]  /*5320*/  LDCU.64 UR4, c[0x4][0x8] ;  /* 0x01000100ff0477ac */ /* 0x000f220008000a00 */
[----:B-1----:R-:W-:Y:S02]  /*5330*/  MOV R4, UR8 ;  /* 0x0000000800047c02 */ /* 0x002fe40008000f00 */
[----:B------:R-:W-:Y:S02]  /*5340*/  MOV R5, UR9 ;  /* 0x0000000900057c02 */ /* 0x000fe40008000f00 */
[----:B---3--:R-:W-:Y:S01]  /*5350*/  MOV R7, UR7 ;  /* 0x0000000700077c02 */ /* 0x008fe20008000f00 */
[----:B------:R-:W-:Y:S01]  /*5360*/  IMAD.U32 R6, RZ, RZ, UR6 ;  /* 0x00000006ff067e24 */ /* 0x000fe2000f8e00ff */
[----:B----4-:R-:W-:Y:S01]  /*5370*/  MOV R11, UR5 ;  /* 0x00000005000b7c02 */ /* 0x010fe20008000f00 */
[----:B------:R-:W-:Y:S02]  /*5380*/  IMAD.U32 R10, RZ, RZ, UR4 ;  /* 0x00000004ff0a7e24 */ /* 0x000fe4000f8e00ff */
[----:B------:R-:W-:Y:S07]  /*5390*/  LEPC R20, `(.L_x_85) ;  /* 0x000000001014794e */ /* 0x000fee0000000000 */
[----:B--2---:R-:W-:Y:S05]  /*53a0*/  CALL.ABS.NOINC R2 ;  /* 0x0000000002007343 */ /* 0x004fea0003c00000 */
.L_x_85:
[----:B------:R-:W-:Y:S05]  /*53b0*/  BSYNC.RECONVERGENT B6 ;  /* 0x0000000000067941 */ /* 0x000fea0003800200 */
.L_x_84:
[----:B------:R-:W-:Y:S01]  /*53c0*/  ISETP.NE.U32.AND P4, PT, R82, RZ, PT ;  /* 0x000000ff5200720c */ /* 0x000fe20003f85070 */
[----:B------:R-:W-:Y:S01]  /*53d0*/  UISETP.NE.AND UP2, UPT, UR50, URZ, UPT ;  /* 0x000000ff3200728c */ /* 0x000fe2000bf45270 */
[----:B------:R-:W-:Y:S01]  /*53e0*/  ISETP.NE.U32.AND P2, PT, RZ, UR38, PT ;  /* 0x00000026ff007c0c */ /* 0x000fe2000bf45070 */
[----:B------:R-:W-:Y:S01]  /*53f0*/  UISETP.NE.U32.AND UP1, UPT, UR44, URZ, UPT ;  /* 0x000000ff2c00728c */ /* 0x000fe2000bf25070 */
[----:B------:R-:W-:Y:S01]  /*5400*/  ISETP.NE.AND.EX P4, PT, R83, RZ, PT, P4 ;  /* 0x000000ff5300720c */ /* 0x000fe20003f85340 */
[----:B------:R-:W-:Y:S01]  /*5410*/  UPLOP3.LUT UP0, UPT, UPT, UPT, UPT, 0x40, 0x4 ;  /* 0x000000000004789c */ /* 0x000fe20003f0e870 */
[----:B------:R-:W-:Y:S01]  /*5420*/  ISETP.NE.AND.EX P2, PT, RZ, UR39, PT, P2 ;  /* 0x00000027ff007c0c */ /* 0x000fe2000bf45320 */
[----:B------:R-:W-:Y:S01]  /*5430*/  UISETP.NE.AND.EX UP1, UPT, UR45, URZ, UPT, UP1 ;  /* 0x000000ff2d00728c */ /* 0x000fe2000bf25310 */
[----:B------:R-:W-:Y:S04]  /*5440*/  PLOP3.LUT P1, PT, PT, PT, UP2, 0x80, 0x8 ;  /* 0x000000000008781c */ /* 0x000fe80003f2f028 */
[----:B------:R-:W-:Y:S06]  /*5450*/  @UP2 UPLOP3.LUT UP0, UPT, UPT, UPT, UP1, 0x80, 0x8 ;  /* 0x000000000008289c */ /* 0x000fec0003f0f010 */
[----:B------:R-:W-:Y:S01]  /*5460*/  PLOP3.LUT P0, PT, PT, PT, UP0, 0x80, 0x8 ;  /* 0x000000000008781c */ /* 0x000fe20003f0f008 */
[----:B------:R-:W-:Y:S01]  /*5470*/  @!UPT UIADD3 URZ, UPT, UPT, URZ, URZ, URZ ;  /* 0x000000fffffff290 */ /* 0x000fe2000fffe0ff */
[----:B------:R-:W-:Y:S11]  /*5480*/  BRA.U !UP1, `(.L_x_87) ;  /* 0x0000000109387547 */ /* 0x000ff6000b800000 */
[----:B------:R-:W-:Y:S01]  /*5490*/  UISETP.NE.U32.AND UP0, UPT, UR38, URZ, UPT ;  /* 0x000000ff2600728c */ /* 0x000fe2000bf05070 */
[----:B------:R-:W-:Y:S02]  /*54a0*/  HFMA2 R0, -RZ, RZ, 0, 5.9604644775390625e-08 ;  /* 0x00000001ff007431 */ /* 0x000fe400000001ff */
[----:B------:R-:W-:Y:S01]  /*54b0*/  IMAD.MOV.U32 R88, RZ, RZ, 0x1 ;  /* 0x00000001ff587424 */ /* 0x000fe200078e00ff */
[----:B------:R-:W-:Y:S06]  /*54c0*/  UISETP.NE.AND.EX UP0, UPT, UR39, URZ, UPT, UP0 ;  /* 0x000000ff2700728c */ /* 0x000fec000bf05300 */
[----:B------:R-:W-:Y:S05]  /*54d0*/  PLOP3.LUT P3, PT, PT, PT, UP0, 0x80, 0x8 ;  /* 0x000000000008781c */ /* 0x000fea0003f6f008 */
[----:B------:R-:W1:Y:S01]  /*54e0*/  @UP0 LDCU.64 UR6, c[0x0][0x888] ;  /* 0x00011100ff0607ac */ /* 0x000e620008000a00 */
[----:B------:R-:W-:Y:S07]  /*54f0*/  @UP0 UIMAD UR4, UR36, UR44, URZ ;  /* 0x0000002c240402a4 */ /* 0x000fee000f8e02ff */
[----:B------:R-:W-:Y:S01]  /*5500*/  @!P3 PRMT R88, R0, 0x7610, R88 ;  /* 0x000076100058b816 */ /* 0x000fe20000000058 */
[----:B-1----:R-:W-:Y:S03]  /*5510*/  @UP0 UIMAD.WIDE UR6, UR4, 0x4, UR6 ;  /* 0x00000004040608a5 */ /* 0x002fe6000f8e0206 */
[----:B------:R-:W1:Y:S03]  /*5520*/  @!UP0 LDCU UR4, c[0x0][0x880] ;  /* 0x00011000ff0487ac */ /* 0x000e660008000800 */
[----:B------:R-:W-:Y:S01]  /*5530*/  IMAD.U32 R2, RZ, RZ, UR6 ;  /* 0x00000006ff027e24 */ /* 0x000fe2000f8e00ff */
[----:B------:R-:W-:Y:S05]  /*5540*/  MOV R3, UR7 ;  /* 0x0000000700037c02 */ /* 0x000fea0008000f00 */
[----:B-----5:R2:W5:Y:S02]  /*5550*/  @P3 LDG.E R49, desc[UR46][R2.64] ;  /* 0x0000002e02313981 */ /* 0x020564000c1e1900 */
[----:B-12---:R-:W-:Y:S02]  /*5560*/  @!P3 IMAD.U32 R49, RZ, RZ, UR4 ;  /* 0x00000004ff31be24 */ /* 0x006fe4000f8e00ff */
.L_x_87:
[----:B------:R-:W-:Y:S05]  /*5570*/  @!P4 BRA `(.L_x_88) ;  /* 0x000000000020c947 */ /* 0x000fea0003800000 */
[----:B------:R-:W-:Y:S04]  /*5580*/  ISETP.NE.U32.AND P3, PT, R80, RZ, PT ;  /* 0x000000ff5000720c */ /* 0x000fe80003f65070 */
[----:B------:R-:W-:Y:S11]  /*5590*/  ISETP.NE.AND.EX P3, PT, R81, RZ, PT, P3 ;  /* 0x000000ff5100720c */ /* 0x000ff60003f65330 */
[----:B------:R-:W-:Y:S02]  /*55a0*/  @!UPT UIADD3 URZ, UPT, UPT, URZ, URZ, URZ ;  /* 0x000000fffffff290 */ /* 0x000fe4000fffe0ff */
[----:B------:R-:W1:Y:S01]  /*55b0*/  @P3 LDC.64 R2, c[0x0][0x8a8] ;  /* 0x00022a00ff023b82 */ /* 0x000e620000000a00 */
[----:B------:R-:W-:Y:S04]  /*55c0*/  @P3 IMAD R0, R82, UR36, RZ ;  /* 0x0000002452003c24 */ /* 0x000fe8000f8e02ff */
[----:B-1----:R-:W-:Y:S05]  /*55d0*/  @P3 IMAD.WIDE R2, R0, 0x4, R2 ;  /* 0x0000000400023825 */ /* 0x002fea00078e0202 */
[----:B-----5:R1:W5:Y:S02]  /*55e0*/  @P3 LDG.E R47, desc[UR46][R2.64] ;  /* 0x0000002e022f3981 */ /* 0x020364000c1e1900 */
[----:B-1----:R-:W2:Y:S02]  /*55f0*/  @!P3 LDC R47, c[0x0][0x8a0] ;  /* 0x00022800ff2fbb82 */ /* 0x002ea40000000800 */
.L_x_88:
[----:B-----5:R-:W-:Y:S01]  /*5600*/  FSETP.NEU.AND P3, PT, R49, RZ, PT ;  /* 0x000000ff3100720b */ /* 0x020fe20003f6d000 */
[----:B------:R-:W-:Y:S01]  /*5610*/  BSSY B1, `(.L_x_89) ;  /* 0x0000039000017945 */ /* 0x000fe20003800000 */
[----:B------:R-:W-:Y:S01]  /*5620*/  SEL R3, RZ, 0xffffffff, P2 ;  /* 0xffffffffff037807 */ /* 0x000fe20001000000 */
[----:B------:R-:W-:Y:S01]  /*5630*/  IMAD.MOV.U32 R66, RZ, RZ, 0x1 ;  /* 0x00000001ff427424 */ /* 0x000fe200078e00ff */
[----:B------:R-:W-:Y:S01]  /*5640*/  @P1 LOP3.LUT P2, RZ, R88, 0xff, RZ, 0xc0, !PT ;  /* 0x000000ff58ff1812 */ /* 0x000fe2000784c0ff */
[----:B------:R-:W-:Y:S01]  /*5650*/  IMAD R48, R45, 0x80, R46 ;  /* 0x000000802d307824 */ /* 0x000fe200078e022e */
[----:B------:R-:W-:Y:S01]  /*5660*/  @P1 SEL R0, RZ, 0xffffffff, P3 ;  /* 0xffffffffff001807 */ /* 0x000fe20001800000 */
[----:B------:R-:W-:Y:S01]  /*5670*/  IMAD R106, R101, -0x10, R99 ;  /* 0xfffffff0656a7824 */ /* 0x000fe200078e0263 */
[----:B------:R-:W-:Y:S01]  /*5680*/  LOP3.LUT R97, R97, 0x1, RZ, 0x3c, !PT ;  /* 0x0000000161617812 */ /* 0x000fe200078e3cff */
[----:B------:R-:W-:Y:S01]  /*5690*/  IMAD.MOV.U32 R65, RZ, RZ, RZ ;  /* 0x000000ffff417224 */ /* 0x000fe200078e00ff */
[----:B------:R-:W-:Y:S02]  /*56a0*/  @P0 SEL R0, R3, R0, !P2 ;  /* 0x0000000003000207 */ /* 0x000fe40005000000 */
[----:B------:R-:W-:Y:S02]  /*56b0*/  CS2R R78, SRZ ;  /* 0x00000000004e7805 */ /* 0x000fe4000001ff00 */
[----:B------:R-:W-:Y:S02]  /*56c0*/  LEA R64, R45, UR48, 0x3 ;  /* 0x000000302d407c11 */ /* 0x000fe4000f8e18ff */
[----:B------:R-:W-:Y:S02]  /*56d0*/  CS2R R76, SRZ ;  /* 0x00000000004c7805 */ /* 0x000fe4000001ff00 */
[----:B------:R-:W-:Y:S02]  /*56e0*/  @P1 LOP3.LUT R0, R0, 0x1, RZ, 0xc0, !PT ;  /* 0x0000000100001812 */ /* 0x000fe400078ec0ff */
[----:B------:R-:W-:Y:S02]  /*56f0*/  CS2R R70, SRZ ;  /* 0x0000000000467805 */ /* 0x000fe4000001ff00 */
[----:B------:R-:W-:Y:S02]  /*5700*/  PLOP3.LUT P2, PT, PT, PT, UP1, 0x80, 0x8 ;  /* 0x000000000008781c */ /* 0x000fe40003f4f018 */
[----:B------:R-:W-:Y:S02]  /*5710*/  CS2R R68, SRZ ;  /* 0x0000000000447805 */ /* 0x000fe4000001ff00 */
[----:B------:R-:W-:Y:S02]  /*5720*/  ISETP.NE.U32.OR P5, PT, R0, 0x1, !P1 ;  /* 0x000000010000780c */ /* 0x000fe40004fa5470 */
[----:B------:R-:W-:Y:S02]  /*5730*/  CS2R R62, SRZ ;  /* 0x00000000003e7805 */ /* 0x000fe4000001ff00 */
[----:B------:R-:W-:Y:S02]  /*5740*/  LOP3.LUT P4, R104, R88, 0xff, RZ, 0xc0, !PT ;  /* 0x000000ff58687812 */ /* 0x000fe4000788c0ff */
[----:B------:R-:W-:Y:S02]  /*5750*/  CS2R R60, SRZ ;  /* 0x00000000003c7805 */ /* 0x000fe4000001ff00 */
[----:B------:R-:W-:Y:S02]  /*5760*/  SEL R2, RZ, 0xffffffff, P3 ;  /* 0xffffffffff027807 */ /* 0x000fe40001800000 */
[----:B------:R-:W-:Y:S02]  /*5770*/  CS2R R58, SRZ ;  /* 0x00000000003a7805 */ /* 0x000fe4000001ff00 */
[----:B------:R-:W-:Y:S02]  /*5780*/  P2R R107, PR, RZ, 0x20 ;  /* 0x00000020ff6b7803 */ /* 0x000fe40000000000 */
[----:B------:R-:W-:Y:S02]  /*5790*/  CS2R R56, SRZ ;  /* 0x0000000000387805 */ /* 0x000fe4000001ff00 */
[----:B------:R-:W-:Y:S02]  /*57a0*/  @P2 SEL R2, R3, R2, !P4 ;  /* 0x0000000203022207 */ /* 0x000fe40006000000 */
[----:B------:R-:W-:Y:S02]  /*57b0*/  @P5 SHF.L.U32 R0, R97, 0x1f, RZ ;  /* 0x0000001f61005819 */ /* 0x000fe400000006ff */
[----:B------:R-:W-:Y:S02]  /*57c0*/  LOP3.LUT R2, R2, 0x1, RZ, 0xc0, !PT ;  /* 0x0000000102027812 */ /* 0x000fe400078ec0ff */
[----:B------:R1:W3:Y:S02]  /*57d0*/  @P5 SYNCS.PHASECHK.TRANS64.TRYWAIT P1, [UR48+0x30], R0 ;  /* 0x00003000ff0055a7 */ /* 0x0002e40008021130 */
[----:B------:R-:W-:Y:S04]  /*57e0*/  ISETP.NE.U32.AND P2, PT, R2, 0x1, PT ;  /* 0x000000010200780c */ /* 0x000fe80003f45070 */
[----:B------:R-:W-:Y:S02]  /*57f0*/  P2R R67, PR, RZ, 0x4 ;  /* 0x00000004ff437803 */ /* 0x000fe40000000000 */
[----:B-1----:R-:W-:Y:S04]  /*5800*/  SHF.L.U32 R0, R96, 0x1f, RZ ;  /* 0x0000001f60007819 */ /* 0x002fe800000006ff */
[----:B------:R1:W4:Y:S01]  /*5810*/  SYNCS.PHASECHK.TRANS64.TRYWAIT P0, [R64+URZ+0xa0], R0 ;  /* 0x0000a000400075a7 */ /* 0x00032200080011ff */
[----:B---3--:R-:W-:Y:S01]  /*5820*/  @P5 SEL R66, RZ, 0x1, !P1 ;  /* 0x00000001ff425807 */ /* 0x008fe20004800000 */
[----:B-1----:R-:W-:Y:S06]  /*5830*/  @!P5 BRA `(.L_x_90) ;  /* 0x000000000058d947 */ /* 0x002fec0003800000 */
[----:B------:R-:W-:Y:S01]  /*5840*/  IMAD.MOV.U32 R79, RZ, RZ, RZ ;  /* 0x000000ffff4f7224 */ /* 0x000fe200078e00ff */
[----:B------:R-:W-:Y:S01]  /*5850*/  ISETP.NE.AND P1, PT, R66, RZ, PT ;  /* 0x000000ff4200720c */ /* 0x000fe20003f25270 */
[----:B------:R-:W-:Y:S01]  /*5860*/  BSSY B0, `(.L_x_91) ;  /* 0x000000c000007945 */ /* 0x000fe20003800000 */
[----:B------:R-:W-:Y:S02]  /*5870*/  CS2R R58, SRZ ;  /* 0x00000000003a7805 */ /* 0x000fe4000001ff00 */
[----:B------:R-:W-:Y:S02]  /*5880*/  CS2R R56, SRZ ;  /* 0x0000000000387805 */ /* 0x000fe4000001ff00 */
[----:B------:R-:W-:Y:S02]  /*5890*/  CS2R R62, SRZ ;  /* 0x00000000003e7805 */ /* 0x000fe4000001ff00 */
[----:B------:R-:W-:Y:S02]  /*58a0*/  CS2R R60, SRZ ;  /* 0x00000000003c7805 */ /* 0x000fe4000001ff00 */
[----:B------:R-:W-:Y:S02]  /*58b0*/  CS2R R70, SRZ ;  /* 0x0000000000467805 */ /* 0x000fe4000001ff00 */
[----:B------:R-:W-:Y:S02]  /*58c0*/  CS2R R68, SRZ ;  /* 0x0000000000447805 */ /* 0x000fe4000001ff00 */
[----:B------:R-:W-:Y:S01]  /*58d0*/  CS2R R76, SRZ ;  /* 0x00000000004c7805 */ /* 0x000fe2000001ff00 */
[----:B------:R-:W-:Y:S06]  /*58e0*/  @P1 BRA `(.L_x_92) ;  /* 0x00000000000c1947 */ /* 0x000fec0003800000 */
[----:B------:R-:W-:Y:S04]  /*58f0*/  SHF.L.U32 R3, R97, 0x1f, RZ ;  /* 0x0000001f61037819 */ /* 0x000fe800000006ff */
[----:B------:R-:W1:Y:S02]  /*5900*/  SYNCS.PHASECHK.TRANS64.TRYWAIT P1, [UR48+0x30], R3 ;  /* 0x00003003ff0075a7 */ /* 0x000e640008021130 */
[----:B-1----:R-:W-:Y:S05]  /*5910*/  @!P1 BRA `(.L_x_93) ;  /* 0x0000003c004c9947 */ /* 0x002fea0003800000 */
.L_x_92:
[----:B------:R-:W-:Y:S05]  /*5920*/  BSYNC B0 ;  /* 0x0000000000007941 */ /* 0x000fea0003800000 */
.L_x_91:
[----:B------:R-:W-:Y:S01]  /*5930*/  ISETP.NE.AND P1, PT, R67, RZ, PT ;  /* 0x000000ff4300720c */ /* 0x000fe20003f25270 */
[----:B------:R-:W-:Y:S11]  /*5940*/  HFMA2 R65, -RZ, RZ, 0, 5.9604644775390625e-08 ;  /* 0x00000001ff417431 */ /* 0x000ff600000001ff */
[----:B------:R-:W-:Y:S01]  /*5950*/  @!UPT UIADD3 URZ, UPT, UPT, URZ, URZ, URZ ;  /* 0x000000fffffff290 */ /* 0x000fe2000fffe0ff */
[----:B------:R3:W1:Y:S04]  /*5960*/  @P1 LDS.128 R56, [R100] ;  /* 0x0000000064381984 */ /* 0x0006680000000c00 */
[----:B------:R3:W1:Y:S04]  /*5970*/  @P1 LDS.128 R60, [R99+0x10] ;  /* 0x00001000633c1984 */ /* 0x0006680000000c00 */
[----:B------:R3:W1:Y:S04]  /*5980*/  @P1 LDS.128 R68, [R98+0x20] ;  /* 0x0000200062441984 */ /* 0x0006680000000c00 */
[----:B------:R3:W1:Y:S02]  /*5990*/  @P1 LDS.128 R76, [R106+0x30] ;  /* 0x000030006a4c1984 */ /* 0x0006640000000c00 */
.L_x_90:
[----:B------:R-:W-:Y:S05]  /*59a0*/  BSYNC B1 ;  /* 0x0000000000017941 */ /* 0x000fea0003800000 */
.L_x_89:
[----:B-1----:R-:W-:Y:S04]  /*59b0*/  SHF.R.U32.HI R2, RZ, 0x15, R48 ;  /* 0x00000015ff027819 */ /* 0x002fe80000011630 */
[----:B------:R-:W-:Y:S01]  /*59c0*/  LOP3.LUT P1, RZ, R2, 0x3, R92, 0x48, !PT ;  /* 0x0000000302ff7812 */ /* 0x000fe2000782485c */
[----:B------:R-:W-:Y:S01]  /*59d0*/  @!UPT UIADD3 URZ, UPT, UPT, URZ, URZ, URZ ;  /* 0x000000fffffff290 */ /* 0x000fe2000fffe0ff */
[----:B----4-:R-:W-:Y:S11]  /*59e0*/  @P0 BRA `(.L_x_94) ;  /* 0x0000000000080947 */ /* 0x010ff60003800000 */
[----:B------:R-:W1:Y:S02]  /*59f0*/  SYNCS.PHASECHK.TRANS64.TRYWAIT P0, [R64+URZ+0xa0], R0 ;  /* 0x0000a000400075a7 */ /* 0x000e6400080011ff */
[----:B-1----:R-:W-:Y:S05]  /*5a00*/  @!P0 BRA `(.L_x_95) ;  /* 0x0000003c00288947 */ /* 0x002fea0003800000 */
.L_x_94:
[----:B------:R-:W-:Y:S05]  /*5a10*/  @!P1 BRA `(.L_x_96) ;  /* 0x0000000000409947 */ /* 0x000fea0003800000 */
[----:B------:R-:W4:Y:S01]  /*5a20*/  LDCU.64 UR8, c[0x4][0x70] ;  /* 0x01000e00ff0877ac */ /* 0x000f220008000a00 */
[----:B------:R-:W-:Y:S01]  /*5a30*/  MOV R3, 0x0 ;  /* 0x0000000000037802 */ /* 0x000fe20000000f00 */
[----:B------:R-:W-:Y:S02]  /*5a40*/  HFMA2 R12, -RZ, RZ, 0, 5.9604644775390625e-08 ;  /* 0x00000001ff0c7431 */ /* 0x000fe400000001ff */
[----:B------:R-:W-:Y:S02]  /*5a50*/  IMAD.MOV.U32 R8, RZ, RZ, 0x192 ;  /* 0x00000192ff087424 */ /* 0x000fe400078e00ff */
[----:B------:R-:W-:Y:S01]  /*5a60*/  IMAD.MOV.U32 R13, RZ, RZ, RZ ;  /* 0x000000ffff0d7224 */ /* 0x000fe200078e00ff */
[----:B------:R-:W5:Y:S01]  /*5a70*/  LDCU.64 UR6, c[0x4][0x78] ;  /* 0x01000f00ff0677ac */ /* 0x000f620008000a00 */
[----:B------:R-:W1:Y:S01]  /*5a80*/  LDC.64 R2, c[0x4][R3] ;  /* 0x0100000003027b82 */ /* 0x000e620000000a00 */
[----:B------:R-:W2:Y:S01]  /*5a90*/  LDCU.64 UR4, c[0x4][0x10] ;  /* 0x01000200ff0477ac */ /* 0x000ea20008000a00 */
[----:B----4-:R-:W-:Y:S01]  /*5aa0*/  MOV R5, UR9 ;  /* 0x0000000900057c02 */ /* 0x010fe20008000f00 */
[----:B------:R-:W-:Y:S01]  /*5ab0*/  IMAD.U32 R4, RZ, RZ, UR8 ;  /* 0x00000008ff047e24 */ /* 0x000fe2000f8e00ff */
[----:B-----5:R-:W-:Y:S01]  /*5ac0*/  MOV R7, UR7 ;  /* 0x0000000700077c02 */ /* 0x020fe20008000f00 */
[----:B------:R-:W-:Y:S01]  /*5ad0*/  IMAD.U32 R6, RZ, RZ, UR6 ;  /* 0x00000006ff067e24 */ /* 0x000fe2000f8e00ff */
[----:B--2---:R-:W-:Y:S01]  /*5ae0*/  MOV R11, UR5 ;  /* 0x00000005000b7c02 */ /* 0x004fe20008000f00 */
[----:B------:R-:W-:Y:S02]  /*5af0*/  IMAD.U32 R10, RZ, RZ, UR4 ;  /* 0x00000004ff0a7e24 */ /* 0x000fe4000f8e00ff */
[----:B------:R-:W-:Y:S07]  /*5b00*/  LEPC R20, `(.L_x_96) ;  /* 0x000000001014794e */ /* 0x000fee0000000000 */
[----:B-1-3--:R-:W-:Y:S05]  /*5b10*/  CALL.ABS.NOINC R2 ;  /* 0x0000000002007343 */ /* 0x00afea0003c00000 */
.L_x_96:
[----:B------:R-:W-:Y:S05]  /*5b20*/  WARPSYNC.ALL ;  /* 0x0000000000007948 */ /* 0x000fea0003800000 */
[----:B------:R-:W-:Y:S01]  /*5b30*/  R2UR UR4, R48 ;  /* 0x00000000300472ca */ /* 0x000fe200000e0000 */
[--C-:B------:R-:W-:Y:S01]  /*5b40*/  HADD2.F32 R50, -RZ, R56.reuse.H0_H0 ;  /* 0x20000038ff327230 */ /* 0x100fe20000004100 */
[----:B------:R-:W-:Y:S01]  /*5b50*/  ISETP.NE.AND P0, PT, R102, RZ, PT ;  /* 0x000000ff6600720c */ /* 0x000fe20003f05270 */
[----:B------:R-:W-:Y:S01]  /*5b60*/  HADD2.F32 R51, -RZ, R56.H1_H1 ;  /* 0x30000038ff337230 */ /* 0x000fe20000004100 */
[----:B------:R-:W-:Y:S01]  /*5b70*/  BSSY.RECONVERGENT B0, `(.L_x_97) ;  /* 0x0000086000007945 */ /* 0x000fe20003800200 */
[--C-:B------:R-:W-:Y:S08]  /*5b80*/  HADD2.F32 R52, -RZ, R57.reuse.H0_H0 ;  /* 0x20000039ff347230 */ /* 0x100ff00000004100 */
[----:B------:R-:W1:Y:S02]  /*5b90*/  LDTM.x32 R4, tmem[UR4] ;  /* 0x00000004000479ee */ /* 0x000e6400082c0000 */
[C---:B-12---:R-:W-:Y:S01]  /*5ba0*/  FMUL R0, R47.reuse, R4 ;  /* 0x000000042f007220 */ /* 0x046fe20000400000 */
[C---:B------:R-:W-:Y:S01]  /*5bb0*/  FMUL R2, R47.reuse, R5 ;  /* 0x000000052f027220 */ /* 0x040fe20000400000 */
[C---:B------:R-:W-:Y:S01]  /*5bc0*/  FMUL R4, R47.reuse, R8 ;  /* 0x000000082f047220 */ /* 0x040fe20000400000 */
[----:B------:R-:W-:Y:S01]  /*5bd0*/  FMUL R3, R47, R6 ;  /* 0x000000062f037220 */ /* 0x000fe20000400000 */
[C---:B------:R-:W-:Y:S01]  /*5be0*/  FFMA R0, R49.reuse, R50, R0 ;  /* 0x0000003231007223 */ /* 0x040fe20000000000 */
[----:B------:R-:W-:Y:S01]  /*5bf0*/  FFMA R2, R49, R51, R2 ;  /* 0x0000003331027223 */ /* 0x000fe20000000002 */
[C---:B------:R-:W-:Y:S01]  /*5c00*/  FMUL R5, R47.reuse, R9 ;  /* 0x000000092f057220 */ /* 0x040fe20000400000 */
        /* <DEDUP_REMOVED lines=16> */
[----:B------:R-:W-:Y:S02]  /*5d10*/  HADD2.F32 R32, -RZ, R57.H1_H1 ;  /* 0x30000039ff207230 */ /* 0x000fe40000004100 */
[C---:B------:R-:W-:Y:S01]  /*5d20*/  FMUL R26, R47.reuse, R30 ;  /* 0x0000001e2f1a7220 */ /* 0x040fe20000400000 */
[----:B------:R-:W-:Y:S01]  /*5d30*/  FMUL R29, R47, R33 ;  /* 0x000000212f1d7220 */ /* 0x000fe20000400000 */
[--C-:B------:R-:W-:Y:S02]  /*5d40*/  HADD2.F32 R33, -RZ, R58.reuse.H0_H0 ;  /* 0x2000003aff217230 */ /* 0x100fe40000004100 */
[----:B------:R-:W-:Y:S01]  /*5d50*/  FFMA R3, R49, R52, R3 ;  /* 0x0000003431037223 */ /* 0x000fe20000000003 */
[C---:B------:R-:W-:Y:S01]  /*5d60*/  FMUL R7, R47.reuse, R7 ;  /* 0x000000072f077220 */ /* 0x040fe20000400000 */
[----:B------:R-:W-:Y:S01]  /*5d70*/  FMUL R30, R47, R34 ;  /* 0x000000222f1e7220 */ /* 0x000fe20000400000 */
[----:B------:R-:W-:Y:S01]  /*5d80*/  HADD2.F32 R34, -RZ, R58.H1_H1 ;  /* 0x3000003aff227230 */ /* 0x000fe20000004100 */
[----:B------:R-:W-:Y:S01]  /*5d90*/  F2FP.F16.F32.PACK_AB R52, R2, R0 ;  /* 0x000000000234723e */ /* 0x000fe200000000ff */
[--C-:B------:R-:W-:Y:S02]  /*5da0*/  HADD2.F32 R0, -RZ, R59.reuse.H0_H0 ;  /* 0x2000003bff007230 */ /* 0x100fe40000004100 */
[C---:B------:R-:W-:Y:S01]  /*5db0*/  FFMA R7, R49.reuse, R32, R7 ;  /* 0x0000002031077223 */ /* 0x040fe20000000007 */
[----:B------:R-:W-:Y:S02]  /*5dc0*/  HADD2.F32 R2, -RZ, R59.H1_H1 ;  /* 0x3000003bff027230 */ /* 0x000fe40000004100 */
[C---:B------:R-:W-:Y:S01]  /*5dd0*/  FFMA R4, R49.reuse, R33, R4 ;  /* 0x0000002131047223 */ /* 0x040fe20000000004 */
[C---:B------:R-:W-:Y:S01]  /*5de0*/  FFMA R5, R49.reuse, R34, R5 ;  /* 0x0000002231057223 */ /* 0x040fe20000000005 */
[----:B------:R-:W-:Y:S01]  /*5df0*/  FFMA R6, R49, R0, R6 ;  /* 0x0000000031067223 */ /* 0x000fe20000000006 */
[--C-:B------:R-:W-:Y:S02]  /*5e00*/  HADD2.F32 R0, -RZ, R60.reuse.H0_H0 ;  /* 0x2000003cff007230 */ /* 0x100fe40000004100 */
[----:B------:R-:W-:Y:S01]  /*5e10*/  FMUL R11, R47, R11 ;  /* 0x0000000b2f0b7220 */ /* 0x000fe20000400000 */
[----:B------:R-:W-:Y:S01]  /*5e20*/  F2FP.F16.F32.PACK_AB R53, R7, R3 ;  /* 0x000000030735723e */ /* 0x000fe200000000ff */
[--C-:B------:R-:W-:Y:S02]  /*5e30*/  HADD2.F32 R3, -RZ, R61.reuse.H0_H0 ;  /* 0x2000003dff037230 */ /* 0x100fe40000004100 */
[----:B------:R-:W-:Y:S01]  /*5e40*/  FMUL R15, R47, R15 ;  /* 0x0000000f2f0f7220 */ /* 0x000fe20000400000 */
[C---:B------:R-:W-:Y:S01]  /*5e50*/  FFMA R11, R49.reuse, R2, R11 ;  /* 0x00000002310b7223 */ /* 0x040fe2000000000b */
[----:B------:R-:W-:Y:S02]  /*5e60*/  HADD2.F32 R2, -RZ, R60.H1_H1 ;  /* 0x3000003cff027230 */ /* 0x000fe40000004100 */
[----:B------:R-:W-:Y:S01]  /*5e70*/  FFMA R8, R49, R0, R8 ;  /* 0x0000000031087223 */ /* 0x000fe20000000008 */
[----:B------:R-:W-:Y:S02]  /*5e80*/  HADD2.F32 R0, -RZ, R61.H1_H1 ;  /* 0x3000003dff007230 */ /* 0x000fe40000004100 */
[C---:B------:R-:W-:Y:S01]  /*5e90*/  FMUL R19, R47.reuse, R19 ;  /* 0x000000132f137220 */ /* 0x040fe20000400000 */
[----:B------:R-:W-:Y:S01]  /*5ea0*/  FMUL R23, R47, R23 ;  /* 0x000000172f177220 */ /* 0x000fe20000400000 */
[C---:B------:R-:W-:Y:S01]  /*5eb0*/  FFMA R9, R49.reuse, R2, R9 ;  /* 0x0000000231097223 */ /* 0x040fe20000000009 */
[C---:B------:R-:W-:Y:S01]  /*5ec0*/  FFMA R10, R49.reuse, R3, R10 ;  /* 0x00000003310a7223 */ /* 0x040fe2000000000a */
[----:B------:R-:W-:Y:S01]  /*5ed0*/  FFMA R15, R49, R0, R15 ;  /* 0x00000000310f7223 */ /* 0x000fe2000000000f */
[--C-:B------:R-:W-:Y:S02]  /*5ee0*/  HADD2.F32 R2, -RZ, R62.reuse.H0_H0 ;  /* 0x2000003eff027230 */ /* 0x100fe40000004100 */
[----:B------:R-:W-:Y:S01]  /*5ef0*/  FMUL R27, R47, R27 ;  /* 0x0000001b2f1b7220 */ /* 0x000fe20000400000 */
[----:B------:R-:W-:Y:S01]  /*5f00*/  HADD2.F32 R0, -RZ, R62.H1_H1 ;  /* 0x3000003eff007230 */ /* 0x000fe20000004100 */
[----:B------:R-:W-:Y:S01]  /*5f10*/  F2FP.F16.F32.PACK_AB R54, R5, R4 ;  /* 0x000000040536723e */ /* 0x000fe200000000ff */
[--C-:B------:R-:W-:Y:S02]  /*5f20*/  HADD2.F32 R3, -RZ, R63.reuse.H0_H0 ;  /* 0x2000003fff037230 */ /* 0x100fe40000004100 */
[C---:B------:R-:W-:Y:S01]  /*5f30*/  FFMA R12, R49.reuse, R2, R12 ;  /* 0x00000002310c7223 */ /* 0x040fe2000000000c */
[--C-:B------:R-:W-:Y:S02]  /*5f40*/  HADD2.F32 R2, -RZ, R68.reuse.H0_H0 ;  /* 0x20000044ff027230 */ /* 0x100fe40000004100 */
[C---:B------:R-:W-:Y:S01]  /*5f50*/  FFMA R13, R49.reuse, R0, R13 ;  /* 0x00000000310d7223 */ /* 0x040fe2000000000d */
[----:B------:R-:W-:Y:S02]  /*5f60*/  HADD2.F32 R0, -RZ, R63.H1_H1 ;  /* 0x3000003fff007230 */ /* 0x000fe40000004100 */
[----:B------:R-:W-:Y:S01]  /*5f70*/  FFMA R14, R49, R3, R14 ;  /* 0x00000003310e7223 */ /* 0x000fe2000000000e */
[----:B------:R-:W-:Y:S01]  /*5f80*/  HADD2.F32 R3, -RZ, R68.H1_H1 ;  /* 0x30000044ff037230 */ /* 0x000fe20000004100 */
[----:B------:R-:W-:Y:S01]  /*5f90*/  F2FP.F16.F32.PACK_AB R55, R11, R6 ;  /* 0x000000060b37723e */ /* 0x000fe200000000ff */
[----:B------:R-:W-:Y:S01]  /*5fa0*/  FMUL R31, R47, R31 ;  /* 0x0000001f2f1f7220 */ /* 0x000fe20000400000 */
[C---:B------:R-:W-:Y:S01]  /*5fb0*/  FFMA R19, R49.reuse, R0, R19 ;  /* 0x0000000031137223 */ /* 0x040fe20000000013 */
[--C-:B------:R-:W-:Y:S02]  /*5fc0*/  HADD2.F32 R0, -RZ, R69.reuse.H0_H0 ;  /* 0x20000045ff007230 */ /* 0x100fe40000004100 */
[C---:B------:R-:W-:Y:S01]  /*5fd0*/  FFMA R16, R49.reuse, R2, R16 ;  /* 0x0000000231107223 */ /* 0x040fe20000000010 */
[----:B------:R1:W-:Y:S01]  /*5fe0*/  STS.128 [R100], R52 ;  /* 0x0000003464007388 */ /* 0x0003e20000000c00 */
[C---:B------:R-:W-:Y:S01]  /*5ff0*/  FFMA R17, R49.reuse, R3, R17 ;  /* 0x0000000331117223 */ /* 0x040fe20000000011 */
[----:B------:R-:W-:Y:S02]  /*6000*/  HADD2.F32 R2, -RZ, R69.H1_H1 ;  /* 0x30000045ff027230 */ /* 0x000fe40000004100 */
[----:B------:R-:W-:Y:S01]  /*6010*/  FFMA R18, R49, R0, R18 ;  /* 0x0000000031127223 */ /* 0x000fe20000000012 */
[--C-:B------:R-:W-:Y:S01]  /*6020*/  HADD2.F32 R0, -RZ, R70.reuse.H0_H0 ;  /* 0x20000046ff007230 */ /* 0x100fe20000004100 */
[----:B------:R-:W-:Y:S01]  /*6030*/  F2FP.F16.F32.PACK_AB R8, R9, R8 ;  /* 0x000000080908723e */ /* 0x000fe200000000ff */
[--C-:B------:R-:W-:Y:S02]  /*6040*/  HADD2.F32 R3, -RZ, R71.reuse.H0_H0 ;  /* 0x20000047ff037230 */ /* 0x100fe40000004100 */
[C---:B------:R-:W-:Y:S01]  /*6050*/  FFMA R23, R49.reuse, R2, R23 ;  /* 0x0000000231177223 */ /* 0x040fe20000000017 */
[----:B------:R-:W-:Y:S02]  /*6060*/  HADD2.F32 R2, -RZ, R70.H1_H1 ;  /* 0x30000046ff027230 */ /* 0x000fe40000004100 */
[----:B------:R-:W-:Y:S01]  /*6070*/  FFMA R20, R49, R0, R20 ;  /* 0x0000000031147223 */ /* 0x000fe20000000014 */
[----:B------:R-:W-:Y:S01]  /*6080*/  HADD2.F32 R0, -RZ, R71.H1_H1 ;  /* 0x30000047ff007230 */ /* 0x000fe20000004100 */
[----:B------:R-:W-:Y:S01]  /*6090*/  F2FP.F16.F32.PACK_AB R9, R15, R10 ;  /* 0x0000000a0f09723e */ /* 0x000fe200000000ff */
[----:B------:R-:W-:Y:S02]  /*60a0*/  HADD2.F32 R4, -RZ, R79.H0_H0 ;  /* 0x2000004fff047230 */ /* 0x000fe40000004100 */
[C---:B------:R-:W-:Y:S01]  /*60b0*/  FFMA R21, R49.reuse, R2, R21 ;  /* 0x0000000231157223 */ /* 0x040fe20000000015 */
[C---:B------:R-:W-:Y:S01]  /*60c0*/  FFMA R22, R49.reuse, R3, R22 ;  /* 0x0000000331167223 */ /* 0x040fe20000000016 */
[----:B------:R-:W-:Y:S01]  /*60d0*/  FFMA R27, R49, R0, R27 ;  /* 0x00000000311b7223 */ /* 0x000fe2000000001b */
[--C-:B------:R-:W-:Y:S01]  /*60e0*/  HADD2.F32 R2, -RZ, R76.reuse.H0_H0 ;  /* 0x2000004cff027230 */ /* 0x100fe20000004100 */
[----:B------:R-:W-:Y:S01]  /*60f0*/  F2FP.F16.F32.PACK_AB R10, R13, R12 ;  /* 0x0000000c0d0a723e */ /* 0x000fe200000000ff */
[----:B------:R-:W-:Y:S01]  /*6100*/  HADD2.F32 R0, -RZ, R76.H1_H1 ;  /* 0x3000004cff007230 */ /* 0x000fe20000004100 */
[----:B------:R-:W-:Y:S01]  /*6110*/  F2FP.F16.F32.PACK_AB R11, R19, R14 ;  /* 0x0000000e130b723e */ /* 0x000fe200000000ff */
[--C-:B------:R-:W-:Y:S02]  /*6120*/  HADD2.F32 R3, -RZ, R77.reuse.H0_H0 ;  /* 0x2000004dff037230 */ /* 0x100fe40000004100 */
[C---:B------:R-:W-:Y:S01]  /*6130*/  FFMA R24, R49.reuse, R2, R24 ;  /* 0x0000000231187223 */ /* 0x040fe20000000018 */
[--C-:B------:R-:W-:Y:S02]  /*6140*/  HADD2.F32 R2, -RZ, R78.reuse.H0_H0 ;  /* 0x2000004eff027230 */ /* 0x100fe40000004100 */
[C---:B------:R-:W-:Y:S01]  /*6150*/  FFMA R25, R49.reuse, R0, R25 ;  /* 0x0000000031197223 */ /* 0x040fe20000000019 */
[----:B------:R1:W-:Y:S01]  /*6160*/  STS.128 [R99+0x10], R8 ;  /* 0x0000100863007388 */ /* 0x0003e20000000c00 */
[----:B------:R-:W-:Y:S02]  /*6170*/  HADD2.F32 R0, -RZ, R77.H1_H1 ;  /* 0x3000004dff007230 */ /* 0x000fe40000004100 */
[----:B------:R-:W-:Y:S01]  /*6180*/  FFMA R26, R49, R3, R26 ;  /* 0x00000003311a7223 */ /* 0x000fe2000000001a */
[----:B------:R-:W-:Y:S01]  /*6190*/  HADD2.F32 R3, -RZ, R78.H1_H1 ;  /* 0x3000004eff037230 */ /* 0x000fe20000004100 */
[----:B------:R-:W-:Y:S01]  /*61a0*/  F2FP.F16.F32.PACK_AB R16, R17, R16 ;  /* 0x000000101110723e */ /* 0x000fe200000000ff */
[----:B------:R-:W-:Y:S01]  /*61b0*/  HADD2.F32 R5, -RZ, R79.H1_H1 ;  /* 0x3000004fff057230 */ /* 0x000fe20000004100 */
[----:B------:R-:W-:Y:S01]  /*61c0*/  F2FP.F16.F32.PACK_AB R17, R23, R18 ;  /* 0x000000121711723e */ /* 0x000fe200000000ff */
[----:B------:R-:W-:Y:S01]  /*61d0*/  FFMA R31, R49, R0, R31 ;  /* 0x00000000311f7223 */ /* 0x000fe2000000001f */
[----:B------:R-:W-:Y:S01]  /*61e0*/  FMUL R35, R47, R35 ;  /* 0x000000232f237220 */ /* 0x000fe20000400000 */
[----:B------:R-:W-:Y:S01]  /*61f0*/  F2FP.F16.F32.PACK_AB R18, R21, R20 ;  /* 0x000000141512723e */ /* 0x000fe200000000ff */
[----:B------:R-:W-:Y:S01]  /*6200*/  FFMA R28, R49, R2, R28 ;  /* 0x00000002311c7223 */ /* 0x000fe2000000001c */
[----:B------:R-:W-:Y:S01]  /*6210*/  F2FP.F16.F32.PACK_AB R19, R27, R22 ;  /* 0x000000161b13723e */ /* 0x000fe200000000ff */
[C---:B------:R-:W-:Y:S01]  /*6220*/  FFMA R29, R49.reuse, R3, R29 ;  /* 0x00000003311d7223 */ /* 0x040fe2000000001d */
[C---:B------:R-:W-:Y:S01]  /*6230*/  FFMA R30, R49.reuse, R4, R30 ;  /* 0x00000004311e7223 */ /* 0x040fe2000000001e */
[----:B------:R-:W-:Y:S01]  /*6240*/  FFMA R35, R49, R5, R35 ;  /* 0x0000000531237223 */ /* 0x000fe20000000023 */
[----:B------:R-:W-:Y:S01]  /*6250*/  F2FP.F16.F32.PACK_AB R24, R25, R24 ;  /* 0x000000181918723e */ /* 0x000fe200000000ff */
[----:B------:R1:W-:Y:S01]  /*6260*/  STS.128 [R98+0x20], R16 ;  /* 0x0000201062007388 */ /* 0x0003e20000000c00 */
[----:B------:R-:W-:Y:S02]  /*6270*/  F2FP.F16.F32.PACK_AB R25, R31, R26 ;  /* 0x0000001a1f19723e */ /* 0x000fe400000000ff */
[----:B------:R-:W-:Y:S02]  /*6280*/  F2FP.F16.F32.PACK_AB R26, R29, R28 ;  /* 0x0000001c1d1a723e */ /* 0x000fe400000000ff */
[----:B------:R-:W-:Y:S05]  /*6290*/  F2FP.F16.F32.PACK_AB R27, R35, R30 ;  /* 0x0000001e231b723e */ /* 0x000fea00000000ff */
[----:B------:R1:W-:Y:S01]  /*62a0*/  STS.128 [R106+0x30], R24 ;  /* 0x000030186a007388 */ /* 0x0003e20000000c00 */
[----:B------:R-:W-:Y:S01]  /*62b0*/  @!PT LDS RZ, [RZ] ;  /* 0x00000000fffff984 */ /* 0x000fe20000000800 */
[----:B------:R-:W-:Y:S01]  /*62c0*/  @!PT LDS RZ, [RZ] ;  /* 0x00000000fffff984 */ /* 0x000fe20000000800 */
[----:B------:R-:W-:Y:S01]  /*62d0*/  @!PT LDS RZ, [RZ] ;  /* 0x00000000fffff984 */ /* 0x000fe20000000800 */
[----:B------:R-:W-:Y:S01]  /*62e0*/  @!PT LDS RZ, [RZ] ;  /* 0x00000000fffff984 */ /* 0x000fe20000000800 */
[----:B------:R2:W-:Y:S07]  /*62f0*/  MEMBAR.ALL.CTA ;  /* 0x0000000000007992 */ /* 0x0005ee0000008000 */
[----:B--2---:R-:W2:Y:S02]  /*6300*/  FENCE.VIEW.ASYNC.S ;  /* 0x00000000000073c6 */ /* 0x004ea40000000000 */
[----:B--2---:R-:W-:Y:S06]  /*6310*/  BAR.SYNC.DEFER_BLOCKING 0x1, 0x80 ;  /* 0x0042000000007b1d */ /* 0x004fec0000010000 */
[----:B------:R-:W-:Y:S05]  /*6320*/  @P0 BRA `(.L_x_98) ;  /* 0x0000000000280947 */ /* 0x000fea0003800000 */
[----:B------:R-:W-:Y:S02]  /*6330*/  UIADD3 UR4, UPT, UPT, UR48, 0x200, URZ ;  /* 0x0000020030047890 */ /* 0x000fe4000fffe0ff */
[----:B------:R-:W-:Y:S01]  /*6340*/  UIADD3 UR6, UP0, UPT, UR52, 0x680, URZ ;  /* 0x0000068034067890 */ /* 0x000fe2000ff1e0ff */
[----:B------:R-:W-:Y:S03]  /*6350*/  UMOV UR43, UR36 ;  /* 0x00000024002b7c82 */ /* 0x000fe60008000000 */
[----:B------:R-:W-:Y:S01]  /*6360*/  MOV R93, UR4 ;  /* 0x00000004005d7c02 */ /* 0x000fe20008000f00 */
[----:B------:R-:W-:Y:S03]  /*6370*/  UIADD3.X UR7, UPT, UPT, URZ, UR53, URZ, UP0, !UPT ;  /* 0x00000035ff077290 */ /* 0x000fe600087fe4ff */
[----:B------:R-:W-:Y:S11]  /*6380*/  R2UR UR40, R93 ;  /* 0x000000005d2872ca */ /* 0x000ff600000e0000 */
[----:B------:R-:W-:Y:S02]  /*6390*/  @!UPT UIADD3 URZ, UPT, UPT, URZ, URZ, URZ ;  /* 0x000000fffffff290 */ /* 0x000fe4000fffe0ff */
[----:B------:R2:W-:Y:S01]  /*63a0*/  UTMASTG.3D [UR40], [UR6] ;  /* 0x00000028060073b5 */ /* 0x0005e20008010000 */
[----:B------:R0:W-:Y:S01]  /*63b0*/  UTMACMDFLUSH ;  /* 0x00000000000079b7 */ /* 0x0001e20000000000 */
[----:B--2---:R-:W-:Y:S04]  /*63c0*/  DEPBAR.LE SB0, 0x1 ;  /* 0x000080400000791a */ /* 0x004fe80000000000 */
.L_x_98:
[----:B------:R-:W-:Y:S05]  /*63d0*/  BSYNC.RECONVERGENT B0 ;  /* 0x0000000000007941 */ /* 0x000fea0003800200 */
.L_x_97:
[----:B------:R-:W-:Y:S01]  /*63e0*/  BAR.SYNC.DEFER_BLOCKING 0x1, 0x80 ;  /* 0x0042000000007b1d */ /* 0x000fe20000010000 */
[----:B------:R-:W-:Y:S01]  /*63f0*/  ISETP.NE.AND P1, PT, R107, RZ, PT ;  /* 0x000000ff6b00720c */ /* 0x000fe20003f25270 */
[----:B------:R-:W-:Y:S01]  /*6400*/  UISETP.NE.AND UP0, UPT, UR49, URZ, UPT ;  /* 0x000000ff3100728c */ /* 0x000fe2000bf05270 */
[----:B------:R-:W-:Y:S11]  /*6410*/  LEA R2, R65, UR48, 0x3 ;  /* 0x0000003041027c11 */ /* 0x000ff6000f8e18ff */
[----:B------:R-:W-:Y:S01]  /*6420*/  @P1 SHF.L.U32 R3, R97, 0x1f, RZ ;  /* 0x0000001f61031819 */ /* 0x000fe200000006ff */
[----:B------:R-:W-:Y:S06]  /*6430*/  BRA.U !UP0, `(.L_x_99) ;  /* 0x0000000108247547 */ /* 0x000fec000b800000 */
[----:B------:R-:W-:Y:S01]  /*6440*/  IMAD.U32 R4, RZ, RZ, UR51 ;  /* 0x00000033ff047e24 */ /* 0x000fe2000f8e00ff */
[----:B------:R-:W-:Y:S01]  /*6450*/  MOV R0, UR37 ;  /* 0x0000002500007c02 */ /* 0x000fe20008000f00 */
[----:B------:R-:W-:Y:S03]  /*6460*/  UIADD3 UR51, UPT, UPT, UR51, 0x1, URZ ;  /* 0x0000000133337890 */ /* 0x000fe6000fffe0ff */
[----:B------:R-:W-:Y:S01]  /*6470*/  @P1 LEA R4, R4, UR48, 0x3 ;  /* 0x0000003004041c11 */ /* 0x000fe2000f8e18ff */
[----:B------:R-:W-:Y:S04]  /*6480*/  UISETP.NE.AND UP0, UPT, UR51, 0x4, UPT ;  /* 0x000000043300788c */ /* 0x000fe8000bf05270 */
[----:B------:R-:W-:Y:S01]  /*6490*/  @P1 VIADD R4, R4, 0x50 ;  /* 0x0000005004041836 */ /* 0x000fe20000000000 */
[----:B------:R-:W-:Y:S04]  /*64a0*/  USEL UR51, UR51, URZ, UP0 ;  /* 0x000000ff33337287 */ /* 0x000fe80008000000 */
[----:B------:R-:W-:Y:S04]  /*64b0*/  @P1 PRMT R0, R0, 0x654, R4 ;  /* 0x0000065400001816 */ /* 0x000fe80000000004 */
[----:B------:R2:W-:Y:S04]  /*64c0*/  @P1 SYNCS.ARRIVE.TRANS64.RED.A1T0 RZ, [R0+URZ], RZ ;  /* 0x000000ff00ff19a7 */ /* 0x0005e800081004ff */
.L_x_99:
[----:B------:R-:W4:Y:S01]  /*64d0*/  @P1 SYNCS.PHASECHK.TRANS64.TRYWAIT P0, [R2+URZ+0x30], R3 ;  /* 0x00003003020015a7 */ /* 0x000f2200080011ff */
[----:B------:R-:W-:Y:S01]  /*64e0*/  BSSY B1, `(.L_x_100) ;  /* 0x0000016000017945 */ /* 0x000fe20003800000 */
[----:B----4-:R-:W-:Y:S03]  /*64f0*/  @P1 SEL R66, RZ, 0x1, !P0 ;  /* 0x00000001ff421807 */ /* 0x010fe60004000000 */
[----:B------:R-:W-:Y:S05]  /*6500*/  @!P1 BRA `(.L_x_101) ;  /* 0x00000000004c9947 */ /* 0x000fea0003800000 */
[----:B------:R-:W-:Y:S01]  /*6510*/  ISETP.NE.AND P0, PT, R66, RZ, PT ;  /* 0x000000ff4200720c */ /* 0x000fe20003f05270 */
[----:B------:R-:W-:Y:S01]  /*6520*/  BSSY B0, `(.L_x_102) ;  /* 0x000000b000007945 */ /* 0x000fe20003800000 */
[----:B------:R-:W-:Y:S11]  /*6530*/  ISETP.NE.AND P1, PT, R67, RZ, PT ;  /* 0x000000ff4300720c */ /* 0x000ff60003f25270 */
[----:B------:R-:W-:Y:S02]  /*6540*/  @!UPT UIADD3 URZ, UPT, UPT, URZ, URZ, URZ ;  /* 0x000000fffffff290 */ /* 0x000fe4000fffe0ff */
[C---:B------:R-:W-:Y:S01]  /*6550*/  @P1 IMAD R6, R65.reuse, 0x2000, R100 ;  /* 0x0000200041061824 */ /* 0x040fe200078e0264 */
[C---:B------:R-:W-:Y:S01]  /*6560*/  @P1 LEA R4, R65.reuse, R98, 0xd ;  /* 0x0000006241041211 */ /* 0x040fe200078e68ff */
[C---:B------:R-:W-:Y:S02]  /*6570*/  @P1 IMAD R5, R65.reuse, 0x2000, R99 ;  /* 0x0000200041051824 */ /* 0x040fe400078e0263 */
[----:B------:R-:W-:Y:S01]  /*6580*/  @P1 IMAD R3, R65, 0x2000, R106 ;  /* 0x0000200041031824 */ /* 0x000fe200078e026a */
[----:B------:R-:W-:Y:S06]  /*6590*/  @P0 BRA `(.L_x_103) ;  /* 0x00000000000c0947 */ /* 0x000fec0003800000 */
[----:B--2---:R-:W-:Y:S04]  /*65a0*/  SHF.L.U32 R0, R97, 0x1f, RZ ;  /* 0x0000001f61007819 */ /* 0x004fe800000006ff */
[----:B------:R-:W2:Y:S02]  /*65b0*/  SYNCS.PHASECHK.TRANS64.TRYWAIT P0, [R2+URZ+0x30], R0 ;  /* 0x00003000020075a7 */ /* 0x000ea400080011ff */
[----:B--2---:R-:W-:Y:S05]  /*65c0*/  @!P0 BRA `(.L_x_104) ;  /* 0x00000030004c8947 */ /* 0x004fea0003800000 */
.L_x_103:
[----:B------:R-:W-:Y:S05]  /*65d0*/  BSYNC B0 ;  /* 0x0000000000007941 */ /* 0x000fea0003800000 */
.L_x_102:
[----:B------:R-:W-:Y:S02]  /*65e0*/  ISETP.NE.AND P0, PT, R67, RZ, PT ;  /* 0x000000ff4300720c */ /* 0x000fe40003f05270 */
[----:B------:R-:W-:Y:S11]  /*65f0*/  IADD3 R65, PT, PT, R65, 0x1, RZ ;  /* 0x0000000141417810 */ /* 0x000ff60007ffe0ff */
[----:B------:R4:W1:Y:S04]  /*6600*/  @P0 LDS.128 R56, [R6] ;  /* 0x0000000006380984 */ /* 0x0008680000000c00 */
[----:B------:R4:W1:Y:S04]  /*6610*/  @P0 LDS.128 R60, [R5+0x10] ;  /* 0x00001000053c0984 */ /* 0x0008680000000c00 */
[----:B------:R4:W1:Y:S04]  /*6620*/  @P0 LDS.128 R68, [R4+0x20] ;  /* 0x0000200004440984 */ /* 0x0008680000000c00 */
[----:B------:R4:W1:Y:S02]  /*6630*/  @P0 LDS.128 R76, [R3+0x30] ;  /* 0x00003000034c0984 */ /* 0x0008640000000c00 */
.L_x_101:
[----:B------:R-:W-:Y:S05]  /*6640*/  BSYNC B1 ;  /* 0x0000000000017941 */ /* 0x000fea0003800000 */
.L_x_100:
[----:B--2---:R-:W-:Y:S05]  /*6650*/  VIADD R0, R48, 0x20 ;  /* 0x0000002030007836 */ /* 0x004fea0000000000 */
[----:B------:R-:W-:Y:S04]  /*6660*/  SHF.R.U32.HI R0, RZ, 0x15, R0 ;  /* 0x00000015ff007819 */ /* 0x000fe80000011600 */
[----:B------:R-:W-:Y:S11]  /*6670*/  LOP3.LUT P0, RZ, R0, 0x3, R92, 0x48, !PT ;  /* 0x0000000300ff7812 */ /* 0x000ff6000780485c */
[----:B------:R-:W-:Y:S02]  /*6680*/  @!UPT UIADD3 URZ, UPT, UPT, URZ, URZ, URZ ;  /* 0x000000fffffff290 */ /* 0x000fe4000fffe0ff */
[----:B------:R-:W-:Y:S05]  /*6690*/  @!P0 BRA `(.L_x_105) ;  /* 0x0000000000408947 */ /* 0x000fea0003800000 */
[----:B------:R-:W2:Y:S01]  /*66a0*/  LDCU.64 UR8, c[0x4][0x70] ;  /* 0x01000e00ff0877ac */ /* 0x000ea20008000a00 */
[----:B----4-:R-:W-:Y:S01]  /*66b0*/  MOV R3, 0x0 ;  /* 0x0000000000037802 */ /* 0x010fe20000000f00 */
[----:B------:R-:W-:Y:S02]  /*66c0*/  HFMA2 R12, -RZ, RZ, 0, 5.9604644775390625e-08 ;  /* 0x00000001ff0c7431 */ /* 0x000fe400000001ff */
[----:B-1----:R-:W-:Y:S02]  /*66d0*/  IMAD.MOV.U32 R8, RZ, RZ, 0x192 ;  /* 0x00000192ff087424 */ /* 0x002fe400078e00ff */
[----:B------:R-:W-:Y:S01]  /*66e0*/  IMAD.MOV.U32 R13, RZ, RZ, RZ ;  /* 0x000000ffff0d7224 */ /* 0x000fe200078e00ff */
[----:B------:R-:W1:Y:S01]  /*66f0*/  LDCU.64 UR6, c[0x4][0x78] ;  /* 0x01000f00ff0677ac */ /* 0x000e620008000a00 */
[----:B------:R-:W4:Y:S01]  /*6700*/  LDC.64 R2, c[0x4][R3] ;  /* 0x0100000003027b82 */ /* 0x000f220000000a00 */
[----:B------:R-:W5:Y:S01]  /*6710*/  LDCU.64 UR4, c[0x4][0x10] ;  /* 0x01000200ff0477ac */ /* 0x000f620008000a00 */
[----:B--2---:R-:W-:Y:S01]  /*6720*/  MOV R5, UR9 ;  /* 0x0000000900057c02 */ /* 0x004fe20008000f00 */
[----:B------:R-:W-:Y:S01]  /*6730*/  IMAD.U32 R4, RZ, RZ, UR8 ;  /* 0x00000008ff047e24 */ /* 0x000fe2000f8e00ff */
[----:B-1----:R-:W-:Y:S01]  /*6740*/  MOV R7, UR7 ;  /* 0x0000000700077c02 */ /* 0x002fe20008000f00 */
[----:B------:R-:W-:Y:S01]  /*6750*/  IMAD.U32 R6, RZ, RZ, UR6 ;  /* 0x00000006ff067e24 */ /* 0x000fe2000f8e00ff */
[----:B-----5:R-:W-:Y:S01]  /*6760*/  MOV R11, UR5 ;  /* 0x00000005000b7c02 */ /* 0x020fe20008000f00 */
[----:B------:R-:W-:Y:S02]  /*6770*/  IMAD.U32 R10, RZ, RZ, UR4 ;  /* 0x00000004ff0a7e24 */ /* 0x000fe4000f8e00ff */
[----:B------:R-:W-:Y:S07]  /*6780*/  LEPC R20, `(.L_x_105) ;  /* 0x000000001014794e */ /* 0x000fee0000000000 */
[----:B---34-:R-:W-:Y:S05]  /*6790*/  CALL.ABS.NOINC R2 ;  /* 0x0000000002007343 */ /* 0x018fea0003c00000 */
.L_x_105:
[----:B------:R-:W-:Y:S05]  /*67a0*/  WARPSYNC.ALL ;  /* 0x0000000000007948 */ /* 0x000fea0003800000 */
[----:B------:R-:W-:Y:S01]  /*67b0*/  R2UR UR4, R48 ;  /* 0x00000000300472ca */ /* 0x000fe200000e0000 */
[--C-:B-1--4-:R-:W-:Y:S01]  /*67c0*/  HADD2.F32 R3, -RZ, R56.reuse.H0_H0 ;  /* 0x20000038ff037230 */ /* 0x112fe20000004100 */
[----:B------:R-:W-:Y:S01]  /*67d0*/  ISETP.NE.AND P6, PT, R107, RZ, PT ;  /* 0x000000ff6b00720c */ /* 0x000fe20003fc5270 */
[--C-:B------:R-:W-:Y:S01]  /*67e0*/  HADD2.F32 R51, -RZ, R57.reuse.H1_H1 ;  /* 0x30000039ff337230 */ /* 0x100fe20000004100 */
[----:B------:R-:W-:Y:S01]  /*67f0*/  MOV R50, UR51 ;  /* 0x0000003300327c02 */ /* 0x000fe20008000f00 */
[----:B------:R-:W-:Y:S01]  /*6800*/  BSSY.RECONVERGENT B0, `(.L_x_106) ;  /* 0x000008c000007945 */ /* 0x000fe20003800200 */
[----:B------:R-:W-:Y:S02]  /*6810*/  MOV R72, UR37 ;  /* 0x0000002500487c02 */ /* 0x000fe40008000f00 */
[----:B------:R-:W-:Y:S05]  /*6820*/  ISETP.NE.AND P0, PT, R102, RZ, PT ;  /* 0x000000ff6600720c */ /* 0x000fea0003f05270 */
[----:B------:R-:W1:Y:S02]  /*6830*/  LDTM.x32 R4, tmem[UR4+0x20] ;  /* 0x00002004000479ee */ /* 0x000e6400082c0000 */
[----:B------:R-:W-:Y:S04]  /*6840*/  @P6 LEA R50, R50, UR48, 0x3 ;  /* 0x0000003032326c11 */ /* 0x000fe8000f8e18ff */
[----:B------:R-:W-:Y:S04]  /*6850*/  @P6 IADD3 R50, PT, PT, R50, 0x50, RZ ;  /* 0x0000005032326810 */ /* 0x000fe80007ffe0ff */
[----:B------:R-:W-:Y:S01]  /*6860*/  @P6 PRMT R72, R72, 0x654, R50 ;  /* 0x0000065448486816 */ /* 0x000fe20000000032 */
[----:B------:R-:W-:Y:S02]  /*6870*/  HADD2.F32 R50, -RZ, R57.H0_H0 ;  /* 0x20000039ff327230 */ /* 0x000fe40000004100 */
[C---:B-1----:R-:W-:Y:S01]  /*6880*/  FMUL R0, R47.reuse, R4 ;  /* 0x000000042f007220 */ /* 0x042fe20000400000 */
[----:B------:R-:W-:Y:S02]  /*6890*/  HADD2.F32 R4, -RZ, R56.H1_H1 ;  /* 0x30000038ff047230 */ /* 0x000fe40000004100 */
[C---:B------:R-:W-:Y:S01]  /*68a0*/  FMUL R2, R47.reuse, R5 ;  /* 0x000000052f027220 */ /* 0x040fe20000400000 */
[----:B------:R-:W-:Y:S01]  /*68b0*/  FMUL R7, R47, R7 ;  /* 0x000000072f077220 */ /* 0x000fe20000400000 */
[----:B------:R-:W-:Y:S01]  /*68c0*/  FFMA R0, R49, R3, R0 ;  /* 0x0000000331007223 */ /* 0x000fe20000000000 */
[----:B------:R-:W-:Y:S01]  /*68d0*/  FMUL R3, R47, R6 ;  /* 0x000000062f037220 */ /* 0x000fe20000400000 */
[----:B------:R-:W-:Y:S01]  /*68e0*/  FFMA R2, R49, R4, R2 ;  /* 0x0000000431027223 */ /* 0x000fe20000000002 */
[C---:B------:R-:W-:Y:S01]  /*68f0*/  FMUL R4, R47.reuse, R8 ;  /* 0x000000082f047220 */ /* 0x040fe20000400000 */
[----:B------:R-:W-:Y:S01]  /*6900*/  FMUL R8, R47, R12 ;  /* 0x0000000c2f087220 */ /* 0x000fe20000400000 */
[----:B------:R-:W-:Y:S01]  /*6910*/  FFMA R3, R49, R50, R3 ;  /* 0x0000003231037223 */ /* 0x000fe20000000003 */
[C---:B------:R-:W-:Y:S01]  /*6920*/  FMUL R12, R47.reuse, R16 ;  /* 0x000000102f0c7220 */ /* 0x040fe20000400000 */
[C---:B------:R-:W-:Y:S01]  /*6930*/  FMUL R16, R47.reuse, R20 ;  /* 0x000000142f107220 */ /* 0x040fe20000400000 */
[C---:B------:R-:W-:Y:S01]  /*6940*/  FMUL R20, R47.reuse, R24 ;  /* 0x000000182f147220 */ /* 0x040fe20000400000 */
[C---:B------:R-:W-:Y:S01]  /*6950*/  FMUL R24, R47.reuse, R28 ;  /* 0x0000001c2f187220 */ /* 0x040fe20000400000 */
[C---:B------:R-:W-:Y:S01]  /*6960*/  FMUL R28, R47.reuse, R32 ;  /* 0x000000202f1c7220 */ /* 0x040fe20000400000 */
[--C-:B------:R-:W-:Y:S01]  /*6970*/  HADD2.F32 R32, -RZ, R58.reuse.H0_H0 ;  /* 0x2000003aff207230 */ /* 0x100fe20000004100 */
[----:B------:R-:W-:Y:S01]  /*6980*/  F2FP.F16.F32.PACK_AB R52, R2, R0 ;  /* 0x000000000234723e */ /* 0x000fe200000000ff */
[----:B------:R-:W-:Y:S02]  /*6990*/  HADD2.F32 R0, -RZ, R58.H1_H1 ;  /* 0x3000003aff007230 */ /* 0x000fe40000004100 */
[----:B------:R-:W-:Y:S01]  /*69a0*/  FMUL R5, R47, R9 ;  /* 0x000000092f057220 */ /* 0x000fe20000400000 */
[--C-:B------:R-:W-:Y:S02]  /*69b0*/  HADD2.F32 R2, -RZ, R59.reuse.H0_H0 ;  /* 0x2000003bff027230 */ /* 0x100fe40000004100 */
[C---:B------:R-:W-:Y:S01]  /*69c0*/  FFMA R7, R49.reuse, R51, R7 ;  /* 0x0000003331077223 */ /* 0x040fe20000000007 */
[C---:B------:R-:W-:Y:S01]  /*69d0*/  FFMA R4, R49.reuse, R32, R4 ;  /* 0x0000002031047223 */ /* 0x040fe20000000004 */
[----:B------:R-:W-:Y:S02]  /*69e0*/  HADD2.F32 R32, -RZ, R59.H1_H1 ;  /* 0x3000003bff207230 */ /* 0x000fe40000004100 */
[----:B------:R-:W-:Y:S01]  /*69f0*/  FFMA R5, R49, R0, R5 ;  /* 0x0000000031057223 */ /* 0x000fe20000000005 */
[--C-:B------:R-:W-:Y:S01]  /*6a00*/  HADD2.F32 R0, -RZ, R60.reuse.H0_H0 ;  /* 0x2000003cff007230 */ /* 0x100fe20000004100 */
[----:B------:R-:W-:Y:S01]  /*6a10*/  F2FP.F16.F32.PACK_AB R53, R7, R3 ;  /* 0x000000030735723e */ /* 0x000fe200000000ff */
[----:B------:R-:W-:Y:S01]  /*6a20*/  FMUL R6, R47, R10 ;  /* 0x0000000a2f067220 */ /* 0x000fe20000400000 */
[--C-:B------:R-:W-:Y:S01]  /*6a30*/  HADD2.F32 R3, -RZ, R61.reuse.H0_H0 ;  /* 0x2000003dff037230 */ /* 0x100fe20000004100 */
[----:B------:R-:W-:Y:S01]  /*6a40*/  F2FP.F16.F32.PACK_AB R54, R5, R4 ;  /* 0x000000040536723e */ /* 0x000fe200000000ff */
[----:B------:R-:W-:Y:S01]  /*6a50*/  FMUL R11, R47, R11 ;  /* 0x0000000b2f0b7220 */ /* 0x000fe20000400000 */
[----:B------:R-:W-:Y:S01]  /*6a60*/  FFMA R6, R49, R2, R6 ;  /* 0x0000000231067223 */ /* 0x000fe20000000006 */
[----:B------:R-:W-:Y:S02]  /*6a70*/  HADD2.F32 R2, -RZ, R60.H1_H1 ;  /* 0x3000003cff027230 */ /* 0x000fe40000004100 */
[----:B------:R-:W-:Y:S01]  /*6a80*/  FMUL R9, R47, R13 ;  /* 0x0000000d2f097220 */ /* 0x000fe20000400000 */
[C---:B------:R-:W-:Y:S01]  /*6a90*/  FFMA R11, R49.reuse, R32, R11 ;  /* 0x00000020310b7223 */ /* 0x040fe2000000000b */
[----:B------:R-:W-:Y:S01]  /*6aa0*/  FFMA R8, R49, R0, R8 ;  /* 0x0000000031087223 */ /* 0x000fe20000000008 */
[C---:B------:R-:W-:Y:S01]  /*6ab0*/  FMUL R10, R47.reuse, R14 ;  /* 0x0000000e2f0a7220 */ /* 0x040fe20000400000 */
[----:B------:R-:W-:Y:S02]  /*6ac0*/  HADD2.F32 R0, -RZ, R61.H1_H1 ;  /* 0x3000003dff007230 */ /* 0x000fe40000004100 */
[----:B------:R-:W-:Y:S01]  /*6ad0*/  FMUL R15, R47, R15 ;  /* 0x0000000f2f0f7220 */ /* 0x000fe20000400000 */
[C---:B------:R-:W-:Y:S01]  /*6ae0*/  FFMA R9, R49.reuse, R2, R9 ;  /* 0x0000000231097223 */ /* 0x040fe20000000009 */
[C---:B------:R-:W-:Y:S01]  /*6af0*/  FFMA R10, R49.reuse, R3, R10 ;  /* 0x00000003310a7223 */ /* 0x040fe2000000000a */
[--C-:B------:R-:W-:Y:S02]  /*6b00*/  HADD2.F32 R2, -RZ, R62.reuse.H0_H0 ;  /* 0x2000003eff027230 */ /* 0x100fe40000004100 */
[----:B------:R-:W-:Y:S01]  /*6b10*/  FFMA R15, R49, R0, R15 ;  /* 0x00000000310f7223 */ /* 0x000fe2000000000f */
[----:B------:R-:W-:Y:S02]  /*6b20*/  HADD2.F32 R3, -RZ, R62.H1_H1 ;  /* 0x3000003eff037230 */ /* 0x000fe40000004100 */
[C---:B------:R-:W-:Y:S01]  /*6b30*/  FMUL R13, R47.reuse, R17 ;  /* 0x000000112f0d7220 */ /* 0x040fe20000400000 */
[--C-:B------:R-:W-:Y:S02]  /*6b40*/  HADD2.F32 R0, -RZ, R63.reuse.H0_H0 ;  /* 0x2000003fff007230 */ /* 0x100fe40000004100 */
[----:B------:R-:W-:Y:S01]  /*6b50*/  FMUL R14, R47, R18 ;  /* 0x000000122f0e7220 */ /* 0x000fe20000400000 */
[C---:B------:R-:W-:Y:S01]  /*6b60*/  FFMA R12, R49.reuse, R2, R12 ;  /* 0x00000002310c7223 */ /* 0x040fe2000000000c */
[C---:B------:R-:W-:Y:S01]  /*6b70*/  FFMA R13, R49.reuse, R3, R13 ;  /* 0x00000003310d7223 */ /* 0x040fe2000000000d */
[----:B------:R-:W-:Y:S02]  /*6b80*/  HADD2.F32 R2, -RZ, R63.H1_H1 ;  /* 0x3000003fff027230 */ /* 0x000fe40000004100 */
[----:B------:R-:W-:Y:S01]  /*6b90*/  FFMA R14, R49, R0, R14 ;  /* 0x00000000310e7223 */ /* 0x000fe2000000000e */
[C---:B------:R-:W-:Y:S01]  /*6ba0*/  FMUL R19, R47.reuse, R19 ;  /* 0x000000132f137220 */ /* 0x040fe20000400000 */
[--C-:B------:R-:W-:Y:S02]  /*6bb0*/  HADD2.F32 R0, -RZ, R68.reuse.H0_H0 ;  /* 0x20000044ff007230 */ /* 0x100fe40000004100 */
[----:B------:R-:W-:Y:S01]  /*6bc0*/  FMUL R17, R47, R21 ;  /* 0x000000152f117220 */ /* 0x000fe20000400000 */
[--C-:B------:R-:W-:Y:S02]  /*6bd0*/  HADD2.F32 R3, -RZ, R69.reuse.H0_H0 ;  /* 0x20000045ff037230 */ /* 0x100fe40000004100 */
[C---:B------:R-:W-:Y:S01]  /*6be0*/  FFMA R19, R49.reuse, R2, R19 ;  /* 0x0000000231137223 */ /* 0x040fe20000000013 */
[----:B------:R-:W-:Y:S02]  /*6bf0*/  HADD2.F32 R2, -RZ, R68.H1_H1 ;  /* 0x30000044ff027230 */ /* 0x000fe40000004100 */
        /* <DEDUP_REMOVED lines=9> */
[----:B------:R-:W-:Y:S01]  /*6c90*/  FMUL R21, R47, R25 ;  /* 0x000000192f157220 */ /* 0x000fe20000400000 */
[----:B------:R-:W-:Y:S01]  /*6ca0*/  F2FP.F16.F32.PACK_AB R55, R11, R6 ;  /* 0x000000060b37723e */ /* 0x000fe200000000ff */
[--C-:B------:R-:W-:Y:S02]  /*6cb0*/  HADD2.F32 R3, -RZ, R71.reuse.H0_H0 ;  /* 0x20000047ff037230 */ /* 0x100fe40000004100 */
[----:B------:R-:W-:Y:S01]  /*6cc0*/  FMUL R22, R47, R26 ;  /* 0x0000001a2f167220 */ /* 0x000fe20000400000 */
[C---:B------:R-:W-:Y:S01]  /*6cd0*/  FFMA R20, R49.reuse, R2, R20 ;  /* 0x0000000231147223 */ /* 0x040fe20000000014 */
[C---:B------:R-:W-:Y:S01]  /*6ce0*/  FFMA R21, R49.reuse, R0, R21 ;  /* 0x0000000031157223 */ /* 0x040fe20000000015 */
[----:B------:R1:W-:Y:S01]  /*6cf0*/  STS.128 [R100+0x2000], R52 ;  /* 0x0020003464007388 */ /* 0x0003e20000000c00 */
[----:B------:R-:W-:Y:S02]  /*6d00*/  HADD2.F32 R0, -RZ, R71.H1_H1 ;  /* 0x30000047ff007230 */ /* 0x000fe40000004100 */
[----:B------:R-:W-:Y:S01]  /*6d10*/  FFMA R22, R49, R3, R22 ;  /* 0x0000000331167223 */ /* 0x000fe20000000016 */
[----:B------:R-:W-:Y:S01]  /*6d20*/  FMUL R27, R47, R27 ;  /* 0x0000001b2f1b7220 */ /* 0x000fe20000400000 */
[--C-:B------:R-:W-:Y:S01]  /*6d30*/  HADD2.F32 R2, -RZ, R76.reuse.H0_H0 ;  /* 0x2000004cff027230 */ /* 0x100fe20000004100 */
[----:B------:R-:W-:Y:S01]  /*6d40*/  F2FP.F16.F32.PACK_AB R8, R9, R8 ;  /* 0x000000080908723e */ /* 0x000fe200000000ff */
[----:B------:R-:W-:Y:S01]  /*6d50*/  HADD2.F32 R3, -RZ, R76.H1_H1 ;  /* 0x3000004cff037230 */ /* 0x000fe20000004100 */
[----:B------:R-:W-:Y:S01]  /*6d60*/  F2FP.F16.F32.PACK_AB R9, R15, R10 ;  /* 0x0000000a0f09723e */ /* 0x000fe200000000ff */
[----:B------:R-:W-:Y:S01]  /*6d70*/  FMUL R25, R47, R29 ;  /* 0x0000001d2f197220 */ /* 0x000fe20000400000 */
[--C-:B------:R-:W-:Y:S01]  /*6d80*/  HADD2.F32 R4, -RZ, R77.reuse.H0_H0 ;  /* 0x2000004dff047230 */ /* 0x100fe20000004100 */
[----:B------:R-:W-:Y:S01]  /*6d90*/  F2FP.F16.F32.PACK_AB R10, R13, R12 ;  /* 0x0000000c0d0a723e */ /* 0x000fe200000000ff */
[----:B------:R-:W-:Y:S01]  /*6da0*/  FMUL R26, R47, R30 ;  /* 0x0000001e2f1a7220 */ /* 0x000fe20000400000 */
[----:B------:R-:W-:Y:S01]  /*6db0*/  F2FP.F16.F32.PACK_AB R11, R19, R14 ;  /* 0x0000000e130b723e */ /* 0x000fe200000000ff */
[C---:B------:R-:W-:Y:S01]  /*6dc0*/  FFMA R27, R49.reuse, R0, R27 ;  /* 0x00000000311b7223 */ /* 0x040fe2000000001b */
[C---:B------:R-:W-:Y:S01]  /*6dd0*/  FFMA R24, R49.reuse, R2, R24 ;  /* 0x0000000231187223 */ /* 0x040fe20000000018 */
[----:B------:R-:W-:Y:S02]  /*6de0*/  HADD2.F32 R0, -RZ, R77.H1_H1 ;  /* 0x3000004dff007230 */ /* 0x000fe40000004100 */
[----:B------:R-:W-:Y:S01]  /*6df0*/  FFMA R25, R49, R3, R25 ;  /* 0x0000000331197223 */ /* 0x000fe20000000019 */
[----:B------:R1:W-:Y:S01]  /*6e00*/  STS.128 [R99+0x2010], R8 ;  /* 0x0020100863007388 */ /* 0x0003e20000000c00 */
[----:B------:R-:W-:Y:S01]  /*6e10*/  FMUL R31, R47, R31 ;  /* 0x0000001f2f1f7220 */ /* 0x000fe20000400000 */
[--C-:B------:R-:W-:Y:S02]  /*6e20*/  HADD2.F32 R2, -RZ, R78.reuse.H0_H0 ;  /* 0x2000004eff027230 */ /* 0x100fe40000004100 */
[----:B------:R-:W-:Y:S01]  /*6e30*/  FFMA R26, R49, R4, R26 ;  /* 0x00000004311a7223 */ /* 0x000fe2000000001a */
[----:B------:R-:W-:Y:S02]  /*6e40*/  HADD2.F32 R3, -RZ, R78.H1_H1 ;  /* 0x3000004eff037230 */ /* 0x000fe40000004100 */
[----:B------:R-:W-:Y:S01]  /*6e50*/  FMUL R29, R47, R33 ;  /* 0x000000212f1d7220 */ /* 0x000fe20000400000 */
[--C-:B------:R-:W-:Y:S01]  /*6e60*/  HADD2.F32 R4, -RZ, R79.reuse.H0_H0 ;  /* 0x2000004fff047230 */ /* 0x100fe20000004100 */
[----:B------:R-:W-:Y:S01]  /*6e70*/  F2FP.F16.F32.PACK_AB R16, R17, R16 ;  /* 0x000000101110723e */ /* 0x000fe200000000ff */
[----:B------:R-:W-:Y:S01]  /*6e80*/  FMUL R30, R47, R34 ;  /* 0x000000222f1e7220 */ /* 0x000fe20000400000 */
        /* <DEDUP_REMOVED lines=14> */
[----:B------:R-:W-:Y:S02]  /*6f70*/  F2FP.F16.F32.PACK_AB R27, R35, R30 ;  /* 0x0000001e231b723e */ /* 0x000fe400000000ff */
[----:B------:R-:W-:Y:S02]  /*6f80*/  LEA R0, R65, UR48, 0x3 ;  /* 0x0000003041007c11 */ /* 0x000fe4000f8e18ff */
[----:B------:R-:W-:Y:S01]  /*6f90*/  @P6 SHF.L.U32 R2, R97, 0x1f, RZ ;  /* 0x0000001f61026819 */ /* 0x000fe200000006ff */
        /* <DEDUP_REMOVED lines=9> */
[----:B------:R-:W-:Y:S02]  /*7030*/  UIADD3 UR8, UP0, UPT, UR52, 0x680, URZ ;  /* 0x0000068034087890 */ /* 0x000fe4000ff1e0ff */
[----:B------:R-:W-:Y:S02]  /*7040*/  UIADD3 UR5, UPT, UPT, UR41, 0x20, URZ ;  /* 0x0000002029057890 */ /* 0x000fe4000fffe0ff */
[----:B------:R-:W-:Y:S02]  /*7050*/  UIADD3 UR4, UPT, UPT, UR48, 0x2200, URZ ;  /* 0x0000220030047890 */ /* 0x000fe4000fffe0ff */
[----:B------:R-:W-:Y:S01]  /*7060*/  UIADD3.X UR9, UPT, UPT, URZ, UR53, URZ, UP0, !UPT ;  /* 0x00000035ff097290 */ /* 0x000fe200087fe4ff */
[----:B------:R-:W-:Y:S01]  /*7070*/  UMOV UR6, UR42 ;  /* 0x0000002a00067c82 */ /* 0x000fe20008000000 */
[----:B------:R-:W-:Y:S07]  /*7080*/  UMOV UR7, UR36 ;  /* 0x0000002400077c82 */ /* 0x000fee0008000000 */
[----:B------:R2:W-:Y:S01]  /*7090*/  UTMASTG.3D [UR4], [UR8] ;  /* 0x00000004080073b5 */ /* 0x0005e20008010000 */
[----:B------:R0:W-:Y:S01]  /*70a0*/  UTMACMDFLUSH ;  /* 0x00000000000079b7 */ /* 0x0001e20000000000 */
[----:B--2---:R-:W-:Y:S04]  /*70b0*/  DEPBAR.LE SB0, 0x1 ;  /* 0x000080400000791a */ /* 0x004fe80000000000 */
.L_x_107:
[----:B------:R-:W-:Y:S05]  /*70c0*/  BSYNC.RECONVERGENT B0 ;  /* 0x0000000000007941 */ /* 0x000fea0003800200 */
.L_x_106:
[----:B------:R-:W-:Y:S01]  /*70d0*/  BAR.SYNC.DEFER_BLOCKING 0x1, 0x80 ;  /* 0x0042000000007b1d */ /* 0x000fe20000010000 */
[----:B------:R-:W-:Y:S04]  /*70e0*/  UIADD3 UR40, UPT, UPT, UR51, 0x1, URZ ;  /* 0x0000000133287890 */ /* 0x000fe8000fffe0ff */
[----:B------:R-:W-:Y:S04]  /*70f0*/  UISETP.NE.AND UP0, UPT, UR40, 0x4, UPT ;  /* 0x000000042800788c */ /* 0x000fe8000bf05270 */
[----:B------:R-:W-:Y:S01]  /*7100*/  USEL UR40, UR40, URZ, UP0 ;  /* 0x000000ff28287287 */ /* 0x000fe20008000000 */
[----:B------:R2:W-:Y:S01]  /*7110*/  @P6 SYNCS.ARRIVE.TRANS64.RED.A1T0 RZ, [R72+URZ], RZ ;  /* 0x000000ff48ff69a7 */ /* 0x0005e200081004ff */
[----:B------:R-:W-:Y:S01]  /*7120*/  BSSY B1, `(.L_x_108) ;  /* 0x0000017000017945 */ /* 0x000fe20003800000 */
[----:B------:R-:W4:Y:S02]  /*7130*/  @P6 SYNCS.PHASECHK.TRANS64.TRYWAIT P0, [R0+URZ+0x30], R2 ;  /* 0x00003002000065a7 */ /* 0x000f2400080011ff */
[----:B----4-:R-:W-:Y:S01]  /*7140*/  @P6 SEL R66, RZ, 0x1, !P0 ;  /* 0x00000001ff426807 */ /* 0x010fe20004000000 */
[----:B--2---:R-:W-:Y:S06]  /*7150*/  @!P6 BRA `(.L_x_109) ;  /* 0x00000000004ce947 */ /* 0x004fec0003800000 */
        /* <DEDUP_REMOVED lines=9> */
[----:B------:R-:W-:Y:S04]  /*71f0*/  SHF.L.U32 R6, R97, 0x1f, RZ ;  /* 0x0000001f61067819 */ /* 0x000fe800000006ff */
[----:B------:R-:W2:Y:S02]  /*7200*/  SYNCS.PHASECHK.TRANS64.TRYWAIT P0, [R0+URZ+0x30], R6 ;  /* 0x00003006000075a7 */ /* 0x000ea400080011ff */
[----:B--2---:R-:W-:Y:S05]  /*7210*/  @!P0 BRA `(.L_x_112) ;  /* 0x00000024004c8947 */ /* 0x004fea0003800000 */
.L_x_111:
[----:B------:R-:W-:Y:S05]  /*7220*/  BSYNC B0 ;  /* 0x0000000000007941 */ /* 0x000fea0003800000 */
.L_x_110:
[----:B------:R-:W-:Y:S02]  /*7230*/  ISETP.NE.AND P0, PT, R67, RZ, PT ;  /* 0x000000ff4300720c */ /* 0x000fe40003f05270 */
[----:B------:R-:W-:Y:S11]  /*7240*/  IADD3 R65, PT, PT, R65, 0x1, RZ ;  /* 0x0000000141417810 */ /* 0x000ff60007ffe0ff */
[----:B------:R4:W1:Y:S04]  /*7250*/  @P0 LDS.128 R56, [R5] ;  /* 0x0000000005380984 */ /* 0x0008680000000c00 */
[----:B------:R4:W1:Y:S04]  /*7260*/  @P0 LDS.128 R60, [R4+0x10] ;  /* 0x00001000043c0984 */ /* 0x0008680000000c00 */
[----:B------:R4:W1:Y:S04]  /*7270*/  @P0 LDS.128 R68, [R3+0x20] ;  /* 0x0000200003440984 */ /* 0x0008680000000c00 */
[----:B------:R4:W1:Y:S02]  /*7280*/  @P0 LDS.128 R76, [R2+0x30] ;  /* 0x00003000024c0984 */ /* 0x0008640000000c00 */
.L_x_109:
[----:B------:R-:W-:Y:S05]  /*7290*/  BSYNC B1 ;  /* 0x0000000000017941 */ /* 0x000fea0003800000 */
.L_x_108:
        /* <DEDUP_REMOVED lines=21> */
.L_x_113:
        /* <DEDUP_REMOVED lines=146> */
.L_x_115:
[----:B------:R-:W-:Y:S05]  /*7d10*/  BSYNC.RECONVERGENT B0 ;  /* 0x0000000000007941 */ /* 0x000fea0003800200 */
.L_x_114:
        /* <DEDUP_REMOVED lines=21> */
.L_x_119:
[----:B------:R-:W-:Y:S05]  /*7e70*/  BSYNC B0 ;  /* 0x0000000000007941 */ /* 0x000fea0003800000 */
.L_x_118:
[----:B------:R-:W-:Y:S11]  /*7e80*/  ISETP.NE.AND P0, PT, R67, RZ, PT ;  /* 0x000000ff4300720c */ /* 0x000ff60003f05270 */
[----:B------:R-:W-:Y:S02]  /*7e90*/  @!UPT UIADD3 URZ, UPT, UPT, URZ, URZ, URZ ;  /* 0x000000fffffff290 */ /* 0x000fe4000fffe0ff */
[----:B------:R4:W1:Y:S04]  /*7ea0*/  @P0 LDS.128 R56, [R4] ;  /* 0x0000000004380984 */ /* 0x0008680000000c00 */
[----:B------:R4:W1:Y:S04]  /*7eb0*/  @P0 LDS.128 R60, [R3+0x10] ;  /* 0x00001000033c0984 */ /* 0x0008680000000c00 */
[----:B------:R4:W1:Y:S04]  /*7ec0*/  @P0 LDS.128 R68, [R2+0x20] ;  /* 0x0000200002440984 */ /* 0x0008680000000c00 */
[----:B------:R4:W1:Y:S02]  /*7ed0*/  @P0 LDS.128 R76, [R65+0x30] ;  /* 0x00003000414c0984 */ /* 0x0008640000000c00 */
.L_x_117:
[----:B------:R-:W-:Y:S05]  /*7ee0*/  BSYNC B1 ;  /* 0x0000000000017941 */ /* 0x000fea0003800000 */
.L_x_116:
        /* <DEDUP_REMOVED lines=21> */
.L_x_121:
[----:B------:R-:W-:Y:S01]  /*8040*/  ISETP.NE.AND P0, PT, R102, RZ, PT ;  /* 0x000000ff6600720c */ /* 0x000fe20003f05270 */
[----:B------:R-:W-:Y:S05]  /*8050*/  WARPSYNC.ALL ;  /* 0x0000000000007948 */ /* 0x000fea0003800000 */
[----:B------:R-:W-:Y:S01]  /*8060*/  R2UR UR4, R48 ;  /* 0x00000000300472ca */ /* 0x000fe200000e0000 */
[--C-:B-1----:R-:W-:Y:S01]  /*8070*/  HADD2.F32 R0, -RZ, R56.reuse.H0_H0 ;  /* 0x20000038ff007230 */ /* 0x102fe20000004100 */
[----:B------:R-:W-:Y:S01]  /*8080*/  R2UR UR5, R64 ;  /* 0x00000000400572ca */ /* 0x000fe200000e0000 */
[----:B----4-:R-:W-:Y:S01]  /*8090*/  HADD2.F32 R2, -RZ, R56.H1_H1 ;  /* 0x30000038ff027230 */ /* 0x010fe20000004100 */
[----:B------:R-:W-:Y:S01]  /*80a0*/  BSSY.RECONVERGENT B0, `(.L_x_122) ;  /* 0x0000089000007945 */ /* 0x000fe20003800200 */
[--C-:B------:R-:W-:Y:S02]  /*80b0*/  HADD2.F32 R3, -RZ, R57.reuse.H0_H0 ;  /* 0x20000039ff037230 */ /* 0x100fe40000004100 */
[----:B------:R-:W-:Y:S02]  /*80c0*/  HADD2.F32 R48, -RZ, R57.H1_H1 ;  /* 0x30000039ff307230 */ /* 0x000fe40000004100 */
[--C-:B------:R-:W-:Y:S02]  /*80d0*/  HADD2.F32 R50, -RZ, R58.reuse.H0_H0 ;  /* 0x2000003aff327230 */ /* 0x100fe40000004100 */
[----:B------:R-:W-:Y:S02]  /*80e0*/  HADD2.F32 R51, -RZ, R58.H1_H1 ;  /* 0x3000003aff337230 */ /* 0x000fe40000004100 */
[----:B------:R-:W1:Y:S01]  /*80f0*/  LDTM.x32 R4, tmem[UR4+0x60] ;  /* 0x00006004000479ee */ /* 0x000e6200082c0000 */
[----:B------:R-:W-:Y:S01]  /*8100*/  NOP ;  /* 0x0000000000007918 */ /* 0x000fe20000000000 */
[----:B------:R-:W-:Y:S01]  /*8110*/  UIADD3 UR5, UPT, UPT, UR5, 0xc0, URZ ;  /* 0x000000c005057890 */ /* 0x000fe2000fffe0ff */
[--C-:B------:R-:W-:Y:S02]  /*8120*/  HADD2.F32 R52, -RZ, R59.reuse.H0_H0 ;  /* 0x2000003bff347230 */ /* 0x100fe40000004100 */
[----:B------:R-:W-:Y:S01]  /*8130*/  HADD2.F32 R53, -RZ, R59.H1_H1 ;  /* 0x3000003bff357230 */ /* 0x000fe20000004100 */
[----:B------:R-:W-:Y:S01]  /*8140*/  UPRMT UR5, UR37, 0x654, UR5 ;  /* 0x0000065425057896 */ /* 0x000fe20008000005 */
[--C-:B------:R-:W-:Y:S02]  /*8150*/  HADD2.F32 R54, -RZ, R60.reuse.H0_H0 ;  /* 0x2000003cff367230 */ /* 0x100fe40000004100 */
[----:B------:R-:W-:Y:S02]  /*8160*/  HADD2.F32 R55, -RZ, R60.H1_H1 ;  /* 0x3000003cff377230 */ /* 0x000fe40000004100 */
[--C-:B------:R-:W-:Y:S02]  /*8170*/  HADD2.F32 R56, -RZ, R61.reuse.H0_H0 ;  /* 0x2000003dff387230 */ /* 0x100fe40000004100 */
[----:B------:R-:W-:Y:S02]  /*8180*/  HADD2.F32 R57, -RZ, R61.H1_H1 ;  /* 0x3000003dff397230 */ /* 0x000fe40000004100 */
[----:B-1----:R-:W-:Y:S01]  /*8190*/  SYNCS.ARRIVE.TRANS64.RED.A1T0 RZ, [UR5], RZ ;  /* 0x000000ffffff79a7 */ /* 0x002fe20008100405 */
[--C-:B------:R-:W-:Y:S02]  /*81a0*/  HADD2.F32 R58, -RZ, R62.reuse.H0_H0 ;  /* 0x2000003eff3a7230 */ /* 0x100fe40000004100 */
[----:B------:R-:W-:Y:S02]  /*81b0*/  HADD2.F32 R59, -RZ, R62.H1_H1 ;  /* 0x3000003eff3b7230 */ /* 0x000fe40000004100 */
[--C-:B------:R-:W-:Y:S02]  /*81c0*/  HADD2.F32 R60, -RZ, R63.reuse.H0_H0 ;  /* 0x2000003fff3c7230 */ /* 0x100fe40000004100 */
[----:B------:R-:W-:Y:S02]  /*81d0*/  HADD2.F32 R61, -RZ, R63.H1_H1 ;  /* 0x3000003fff3d7230 */ /* 0x000fe40000004100 */
[C---:B------:R-:W-:Y:S01]  /*81e0*/  FMUL R4, R47.reuse, R4 ;  /* 0x000000042f047220 */ /* 0x040fe20000400000 */
[C---:B------:R-:W-:Y:S01]  /*81f0*/  FMUL R5, R47.reuse, R5 ;  /* 0x000000052f057220 */ /* 0x040fe20000400000 */
[C---:B------:R-:W-:Y:S01]  /*8200*/  FMUL R6, R47.reuse, R6 ;  /* 0x000000062f067220 */ /* 0x040fe20000400000 */
[----:B------:R-:W-:Y:S01]  /*8210*/  FMUL R7, R47, R7 ;  /* 0x000000072f077220 */ /* 0x000fe20000400000 */
[C---:B------:R-:W-:Y:S01]  /*8220*/  FFMA R4, R49.reuse, R0, R4 ;  /* 0x0000000031047223 */ /* 0x040fe20000000004 */
[C---:B------:R-:W-:Y:S01]  /*8230*/  FFMA R5, R49.reuse, R2, R5 ;  /* 0x0000000231057223 */ /* 0x040fe20000000005 */
[C---:B------:R-:W-:Y:S01]  /*8240*/  FFMA R6, R49.reuse, R3, R6 ;  /* 0x0000000331067223 */ /* 0x040fe20000000006 */
[----:B------:R-:W-:Y:S01]  /*8250*/  FFMA R7, R49, R48, R7 ;  /* 0x0000003031077223 */ /* 0x000fe20000000007 */
[C---:B------:R-:W-:Y:S01]  /*8260*/  FMUL R8, R47.reuse, R8 ;  /* 0x000000082f087220 */ /* 0x040fe20000400000 */
[----:B------:R-:W-:Y:S01]  /*8270*/  FMUL R9, R47, R9 ;  /* 0x000000092f097220 */ /* 0x000fe20000400000 */
[----:B------:R-:W-:Y:S01]  /*8280*/  F2FP.F16.F32.PACK_AB R4, R5, R4 ;  /* 0x000000040504723e */ /* 0x000fe200000000ff */
[----:B------:R-:W-:Y:S01]  /*8290*/  FMUL R0, R47, R10 ;  /* 0x0000000a2f007220 */ /* 0x000fe20000400000 */
[----:B------:R-:W-:Y:S01]  /*82a0*/  F2FP.F16.F32.PACK_AB R5, R7, R6 ;  /* 0x000000060705723e */ /* 0x000fe200000000ff */
[C---:B------:R-:W-:Y:S01]  /*82b0*/  FFMA R8, R49.reuse, R50, R8 ;  /* 0x0000003231087223 */ /* 0x040fe20000000008 */
[C---:B------:R-:W-:Y:S01]  /*82c0*/  FFMA R9, R49.reuse, R51, R9 ;  /* 0x0000003331097223 */ /* 0x040fe20000000009 */
[----:B------:R-:W-:Y:S01]  /*82d0*/  FFMA R0, R49, R52, R0 ;  /* 0x0000003431007223 */ /* 0x000fe20000000000 */
[C---:B------:R-:W-:Y:S01]  /*82e0*/  FMUL R2, R47.reuse, R11 ;  /* 0x0000000b2f027220 */ /* 0x040fe20000400000 */
[C---:B------:R-:W-:Y:S01]  /*82f0*/  FMUL R3, R47.reuse, R12 ;  /* 0x0000000c2f037220 */ /* 0x040fe20000400000 */
[----:B------:R-:W-:Y:S01]  /*8300*/  FMUL R10, R47, R13 ;  /* 0x0000000d2f0a7220 */ /* 0x000fe20000400000 */
[----:B------:R-:W-:Y:S01]  /*8310*/  F2FP.F16.F32.PACK_AB R6, R9, R8 ;  /* 0x000000080906723e */ /* 0x000fe200000000ff */
[C---:B------:R-:W-:Y:S01]  /*8320*/  FFMA R2, R49.reuse, R53, R2 ;  /* 0x0000003531027223 */ /* 0x040fe20000000002 */
[C---:B------:R-:W-:Y:S01]  /*8330*/  FFMA R3, R49.reuse, R54, R3 ;  /* 0x0000003631037223 */ /* 0x040fe20000000003 */
[----:B------:R-:W-:Y:S01]  /*8340*/  FFMA R10, R49, R55, R10 ;  /* 0x00000037310a7223 */ /* 0x000fe2000000000a */
[C---:B------:R-:W-:Y:S01]  /*8350*/  FMUL R11, R47.reuse, R14 ;  /* 0x0000000e2f0b7220 */ /* 0x040fe20000400000 */
[C---:B------:R-:W-:Y:S01]  /*8360*/  FMUL R15, R47.reuse, R15 ;  /* 0x0000000f2f0f7220 */ /* 0x040fe20000400000 */
[C---:B------:R-:W-:Y:S01]  /*8370*/  FMUL R12, R47.reuse, R16 ;  /* 0x000000102f0c7220 */ /* 0x040fe20000400000 */
[----:B------:R-:W-:Y:S01]  /*8380*/  FMUL R13, R47, R17 ;  /* 0x000000112f0d7220 */ /* 0x000fe20000400000 */
[----:B------:R-:W-:Y:S01]  /*8390*/  FFMA R11, R49, R56, R11 ;  /* 0x00000038310b7223 */ /* 0x000fe2000000000b */
[----:B------:R-:W-:Y:S01]  /*83a0*/  FMUL R14, R47, R18 ;  /* 0x000000122f0e7220 */ /* 0x000fe20000400000 */
[----:B------:R-:W-:Y:S01]  /*83b0*/  FFMA R15, R49, R57, R15 ;  /* 0x00000039310f7223 */ /* 0x000fe2000000000f */
[--C-:B------:R-:W-:Y:S02]  /*83c0*/  HADD2.F32 R62, -RZ, R68.reuse.H0_H0 ;  /* 0x20000044ff3e7230 */ /* 0x100fe40000004100 */
[----:B------:R-:W-:Y:S01]  /*83d0*/  FMUL R19, R47, R19 ;  /* 0x000000132f137220 */ /* 0x000fe20000400000 */
[----:B------:R-:W-:Y:S01]  /*83e0*/  F2FP.F16.F32.PACK_AB R7, R2, R0 ;  /* 0x000000000207723e */ /* 0x000fe200000000ff */
[----:B------:R-:W-:Y:S01]  /*83f0*/  FFMA R12, R49, R58, R12 ;  /* 0x0000003a310c7223 */ /* 0x000fe2000000000c */
[----:B------:R-:W-:Y:S02]  /*8400*/  HADD2.F32 R63, -RZ, R68.H1_H1 ;  /* 0x30000044ff3f7230 */ /* 0x000fe40000004100 */
[----:B------:R-:W-:Y:S01]  /*8410*/  FMUL R16, R47, R20 ;  /* 0x000000142f107220 */ /* 0x000fe20000400000 */
[----:B------:R-:W-:Y:S01]  /*8420*/  FFMA R13, R49, R59, R13 ;  /* 0x0000003b310d7223 */ /* 0x000fe2000000000d */
[----:B------:R1:W-:Y:S01]  /*8430*/  STS.128 [R100+0x6000], R4 ;  /* 0x0060000464007388 */ /* 0x0003e20000000c00 */
[--C-:B------:R-:W-:Y:S02]  /*8440*/  HADD2.F32 R64, -RZ, R69.reuse.H0_H0 ;  /* 0x20000045ff407230 */ /* 0x100fe40000004100 */
[----:B------:R-:W-:Y:S01]  /*8450*/  FMUL R17, R47, R21 ;  /* 0x000000152f117220 */ /* 0x000fe20000400000 */
[----:B------:R-:W-:Y:S01]  /*8460*/  FFMA R14, R49, R60, R14 ;  /* 0x0000003c310e7223 */ /* 0x000fe2000000000e */
[----:B------:R-:W-:Y:S02]  /*8470*/  HADD2.F32 R65, -RZ, R69.H1_H1 ;  /* 0x30000045ff417230 */ /* 0x000fe40000004100 */
[----:B------:R-:W-:Y:S01]  /*8480*/  FMUL R18, R47, R22 ;  /* 0x000000162f127220 */ /* 0x000fe20000400000 */
[----:B------:R-:W-:Y:S01]  /*8490*/  FFMA R19, R49, R61, R19 ;  /* 0x0000003d31137223 */ /* 0x000fe20000000013 */
        /* <DEDUP_REMOVED lines=11> */
[----:B------:R-:W-:Y:S01]  /*8550*/  F2FP.F16.F32.PACK_AB R8, R10, R3 ;  /* 0x000000030a08723e */ /* 0x000fe200000000ff */
[----:B------:R-:W-:Y:S01]  /*8560*/  FFMA R23, R49, R65, R23 ;  /* 0x0000004131177223 */ /* 0x000fe20000000017 */
[----:B------:R-:W-:Y:S01]  /*8570*/  F2FP.F16.F32.PACK_AB R9, R15, R11 ;  /* 0x0000000b0f09723e */ /* 0x000fe200000000ff */
[--C-:B------:R-:W-:Y:S02]  /*8580*/  HADD2.F32 R70, -RZ, R76.reuse.H0_H0 ;  /* 0x2000004cff467230 */ /* 0x100fe40000004100 */
[----:B------:R-:W-:Y:S01]  /*8590*/  FMUL R27, R47, R27 ;  /* 0x0000001b2f1b7220 */ /* 0x000fe20000400000 */
[----:B------:R-:W-:Y:S01]  /*85a0*/  F2FP.F16.F32.PACK_AB R10, R13, R12 ;  /* 0x0000000c0d0a723e */ /* 0x000fe200000000ff */
[----:B------:R-:W-:Y:S01]  /*85b0*/  FFMA R20, R49, R66, R20 ;  /* 0x0000004231147223 */ /* 0x000fe20000000014 */
[----:B------:R-:W-:Y:S01]  /*85c0*/  F2FP.F16.F32.PACK_AB R11, R19, R14 ;  /* 0x0000000e130b723e */ /* 0x000fe200000000ff */
[----:B------:R-:W-:Y:S02]  /*85d0*/  HADD2.F32 R71, -RZ, R76.H1_H1 ;  /* 0x3000004cff477230 */ /* 0x000fe40000004100 */
[----:B------:R-:W-:Y:S01]  /*85e0*/  FMUL R24, R47, R28 ;  /* 0x0000001c2f187220 */ /* 0x000fe20000400000 */
[----:B------:R-:W-:Y:S01]  /*85f0*/  FFMA R21, R49, R67, R21 ;  /* 0x0000004331157223 */ /* 0x000fe20000000015 */
[--C-:B------:R-:W-:Y:S01]  /*8600*/  HADD2.F32 R72, -RZ, R77.reuse.H0_H0 ;  /* 0x2000004dff487230 */ /* 0x100fe20000004100 */
[----:B------:R1:W-:Y:S01]  /*8610*/  STS.128 [R99+0x6010], R8 ;  /* 0x0060100863007388 */ /* 0x0003e20000000c00 */
        /* <DEDUP_REMOVED lines=49> */
.L_x_123:
[----:B------:R-:W-:Y:S05]  /*8930*/  BSYNC.RECONVERGENT B0 ;  /* 0x0000000000007941 */ /* 0x000fea0003800200 */
.L_x_122:
[----:B------:R-:W-:Y:S01]  /*8940*/  BAR.SYNC.DEFER_BLOCKING 0x1, 0x80 ;  /* 0x0042000000007b1d */ /* 0x000fe20000010000 */
[----:B------:R-:W-:Y:S01]  /*8950*/  UISETP.NE.AND UP0, UPT, UR49, -0x4, UPT ;  /* 0xfffffffc3100788c */ /* 0x000fe2000bf05270 */
[----:B------:R-:W-:Y:S08]  /*8960*/  IADD3 R45, PT, PT, R45, 0x1, RZ ;  /* 0x000000012d2d7810 */ /* 0x000ff00007ffe0ff */
[----:B------:R-:W-:Y:S05]  /*8970*/  BRA.U !UP0, `(.L_x_124) ;  /* 0x0000000108287547 */ /* 0x000fea000b800000 */
[----:B------:R-:W-:Y:S01]  /*8980*/  ISETP.NE.AND P0, PT, R107, RZ, PT ;  /* 0x000000ff6b00720c */ /* 0x000fe20003f05270 */
[----:B------:R-:W-:Y:S01]  /*8990*/  IMAD.U32 R2, RZ, RZ, UR51 ;  /* 0x00000033ff027e24 */ /* 0x000fe2000f8e00ff */
[----:B------:R-:W-:Y:S01]  /*89a0*/  UIADD3 UR51, UPT, UPT, UR51, 0x1, URZ ;  /* 0x0000000133337890 */ /* 0x000fe2000fffe0ff */
[----:B------:R-:W-:Y:S03]  /*89b0*/  IMAD.U32 R0, RZ, RZ, UR37 ;  /* 0x00000025ff007e24 */ /* 0x000fe6000f8e00ff */
[----:B------:R-:W-:Y:S04]  /*89c0*/  UISETP.NE.AND UP0, UPT, UR51, 0x4, UPT ;  /* 0x000000043300788c */ /* 0x000fe8000bf05270 */
[----:B------:R-:W-:Y:S03]  /*89d0*/  USEL UR51, UR51, URZ, UP0 ;  /* 0x000000ff33337287 */ /* 0x000fe60008000000 */
[----:B------:R-:W-:Y:S05]  /*89e0*/  @P0 LEA R2, R2, UR48, 0x3 ;  /* 0x0000003002020c11 */ /* 0x000fea000f8e18ff */
[----:B------:R-:W-:Y:S05]  /*89f0*/  @P0 VIADD R2, R2, 0x50 ;  /* 0x0000005002020836 */ /* 0x000fea0000000000 */
[----:B------:R-:W-:Y:S04]  /*8a00*/  @P0 PRMT R0, R0, 0x654, R2 ;  /* 0x0000065400000816 */ /* 0x000fe80000000002 */
[----:B------:R2:W-:Y:S03]  /*8a10*/  @P0 SYNCS.ARRIVE.TRANS64.RED.A1T0 RZ, [R0+URZ], RZ ;  /* 0x000000ff00ff09a7 */ /* 0x0005e600081004ff */
.L_x_124:
[----:B------:R-:W-:Y:S01]  /*8a20*/  ISETP.NE.AND P2, PT, R103, RZ, PT ;  /* 0x000000ff6700720c */ /* 0x000fe20003f45270 */
[----:B------:R-:W-:Y:S01]  /*8a30*/  UIADD3 UR49, UPT, UPT, UR49, 0x4, URZ ;  /* 0x0000000431317890 */ /* 0x000fe2000fffe0ff */
[----:B------:R-:W-:Y:S01]  /*8a40*/  ISETP.NE.AND P0, PT, R105, 0x2, PT ;  /* 0x000000026900780c */ /* 0x000fe20003f05270 */
[----:B------:R-:W-:Y:S01]  /*8a50*/  IMAD.IADD R14, R43, 0x1, R86 ;  /* 0x000000012b0e7824 */ /* 0x000fe200078e0256 */
[----:B------:R-:W-:Y:S01]  /*8a60*/  ISETP.NE.AND P1, PT, R45, 0x4, PT ;  /* 0x000000042d00780c */ /* 0x000fe20003f25270 */
[----:B------:R-:W-:Y:S01]  /*8a70*/  IMAD.IADD R15, R44, 0x1, R87 ;  /* 0x000000012c0f7824 */ /* 0x000fe200078e0257 */
[----:B------:R-:W-:Y:S02]  /*8a80*/  SEL R2, RZ, 0x1, P0 ;  /* 0x00000001ff027807 */ /* 0x000fe40000000000 */
[----:B--2---:R-:W-:Y:S02]  /*8a90*/  SEL R0, RZ, 0x1, P1 ;  /* 0x00000001ff007807 */ /* 0x004fe40000800000 */
[----:B------:R-:W-:Y:S02]  /*8aa0*/  LOP3.LUT R95, R95, R2, RZ, 0x3c, !PT ;  /* 0x000000025f5f7212 */ /* 0x000fe400078e3cff */
[----:B------:R-:W-:Y:S02]  /*8ab0*/  LOP3.LUT R96, R96, R0, RZ, 0x3c, !PT ;  /* 0x0000000060607212 */ /* 0x000fe400078e3cff */
[----:B------:R-:W-:Y:S02]  /*8ac0*/  @P2 R2UR UR36, R94 ;  /* 0x000000005e2422ca */ /* 0x000fe400000e0000 */
[----:B------:R-:W-:Y:S02]  /*8ad0*/  SEL R105, R105, RZ, P0 ;  /* 0x000000ff69697207 */ /* 0x000fe40000000000 */
[----:B------:R-:W-:Y:S01]  /*8ae0*/  SEL R45, R45, RZ, P1 ;  /* 0x000000ff2d2d7207 */ /* 0x000fe20000800000 */
[----:B------:R-:W-:Y:S10]  /*8af0*/  @P2 BRA `(.L_x_125) ;  /* 0xffffffc000502947 */ /* 0x000ff4000383ffff */
[----:B------:R-:W-:-:S09]  /*8b00*/  UISETP.NE.AND UP0, UPT, UR50, URZ, UPT ;  /* 0x000000ff3200728c */ /* 0x000fd2000bf05270 */
[----:B------:R-:W-:Y:S05]  /*8b10*/  BRA.U !UP0, `(.L_x_126) ;  /* 0x0000000108487547 */ /* 0x000fea000b800000 */
[----:B------:R-:W2:Y:S02]  /*8b20*/  LDCU.64 UR4, c[0x0][0x890] ;  /* 0x00011200ff0477ac */ /* 0x000ea40008000a00 */
[----:B--2---:R-:W-:-:S04]  /*8b30*/  UISETP.NE.U32.AND UP0, UPT, UR4, URZ, UPT ;  /* 0x000000ff0400728c */ /* 0x004fc8000bf05070 */
[----:B------:R-:W-:-:S09]  /*8b40*/  UISETP.NE.AND.EX UP0, UPT, UR5, URZ, UPT, UP0 ;  /* 0x000000ff0500728c */ /* 0x000fd2000bf05300 */
[----:B------:R-:W-:Y:S05]  /*8b50*/  BRA.U UP0, `(.L_x_127) ;  /* 0x00000001000c7547 */ /* 0x000fea000b800000 */
[----:B------:R-:W-:-:S13]  /*8b60*/  FSETP.NEU.AND P0, PT, R49, RZ, PT ;  /* 0x000000ff3100720b */ /* 0x000fda0003f0d000 */
[----:B------:R-:W-:Y:S05]  /*8b70*/  @!P0 EXIT ;  /* 0x000000000000894d */ /* 0x000fea0003800000 */
[----:B------:R-:W-:Y:S05]  /*8b80*/  BRA `(.L_x_126) ;  /* 0x00000000002c7947 */ /* 0x000fea0003800000 */
.L_x_127:
[----:B------:R-:W-:Y:S01]  /*8b90*/  ISETP.NE.AND P0, PT, R104, RZ, PT ;  /* 0x000000ff6800720c */ /* 0x000fe20003f05270 */
[----:B------:R-:W-:-:S12]  /*8ba0*/  BSSY.RECONVERGENT B0, `(.L_x_126) ;  /* 0x0000009000007945 */ /* 0x000fd80003800200 */
[----:B------:R-:W-:Y:S05]  /*8bb0*/  @P0 BRA `(.L_x_128) ;  /* 0x0000000000140947 */ /* 0x000fea0003800000 */
[----:B------:R-:W2:Y:S02]  /*8bc0*/  LDCU.64 UR4, c[0x0][0x888] ;  /* 0x00011100ff0477ac */ /* 0x000ea40008000a00 */
[----:B--2---:R-:W-:-:S04]  /*8bd0*/  ISETP.NE.U32.AND P0, PT, RZ, UR4, PT ;  /* 0x00000004ff007c0c */ /* 0x004fc8000bf05070 */
[----:B------:R-:W-:-:S13]  /*8be0*/  ISETP.NE.AND.EX P0, PT, RZ, UR5, PT, P0 ;  /* 0x00000005ff007c0c */ /* 0x000fda000bf05300 */
[----:B------:R-:W-:Y:S05]  /*8bf0*/  @!P0 EXIT ;  /* 0x000000000000894d */ /* 0x000fea0003800000 */
[----:B------:R-:W-:Y:S05]  /*8c00*/  BRA `(.L_x_129) ;  /* 0x0000000000087947 */ /* 0x000fea0003800000 */
.L_x_128:
[----:B------:R-:W-:-:S13]  /*8c10*/  FSETP.NEU.AND P0, PT, R49, RZ, PT ;  /* 0x000000ff3100720b */ /* 0x000fda0003f0d000 */
[----:B------:R-:W-:Y:S05]  /*8c20*/  @!P0 EXIT ;  /* 0x000000000000894d */ /* 0x000fea0003800000 */
.L_x_129:
[----:B------:R-:W-:Y:S05]  /*8c30*/  BSYNC.RECONVERGENT B0 ;  /* 0x0000000000007941 */ /* 0x000fea0003800200 */
.L_x_126:
[----:B------:R-:W-:Y:S01]  /*8c40*/  ULEA UR4, UR51, UR48, 0x3 ;  /* 0x0000003033047291 */ /* 0x000fe2000f8e18ff */
[----:B------:R-:W-:-:S04]  /*8c50*/  DEPBAR.LE SB0, 0x0 ;  /* 0x000080000000791a */ /* 0x000fc80000000000 */
[----:B------:R-:W-:-:S04]  /*8c60*/  UIADD3 UR4, UPT, UPT, UR4, 0x50, URZ ;  /* 0x0000005004047890 */ /* 0x000fc8000fffe0ff */
[----:B------:R-:W-:-:S09]  /*8c70*/  UPRMT UR4, UR37, 0x654, UR4 ;  /* 0x0000065425047896 */ /* 0x000fd20008000004 */
[----:B------:R-:W-:Y:S01]  /*8c80*/  SYNCS.ARRIVE.TRANS64.RED.A1T0 RZ, [UR4], RZ ;  /* 0x000000ffffff79a7 */ /* 0x000fe20008100404 */
[----:B------:R-:W-:Y:S05]  /*8c90*/  EXIT ;  /* 0x000000000000794d */ /* 0x000fea0003800000 */
.L_x_19:
[----:B--2---:R2:W1:Y:S02]  /*8ca0*/  SYNCS.PHASECHK.TRANS64.TRYWAIT P0, [R2+URZ+0xf0], R3 ;  /* 0x0000f003020075a7 */ /* 0x00446400080011ff */
[----:B-1----:R-:W-:Y:S05]  /*8cb0*/  @!P0 NANOSLEEP.SYNCS 0x989680 ;  /* 0x009896800000895d */ /* 0x002fea0003900000 */
[----:B------:R-:W1:Y:S02]  /*8cc0*/  @!P0 SYNCS.PHASECHK.TRANS64 P0, [R2+URZ+0xf0], R3 ;  /* 0x0000f003020085a7 */ /* 0x000e6400080010ff */
[----:B-1----:R-:W-:Y:S05]  /*8cd0*/  @!P0 BRA `(.L_x_19) ;  /* 0xfffffffc00f08947 */ /* 0x002fea000383ffff */
[----:B------:R-:W-:Y:S05]  /*8ce0*/  BRA `(.L_x_130) ;  /* 0xffffff8800347947 */ /* 0x000fea000383ffff */
.L_x_22:
[----:B-1----:R-:W-:-:S07]  /*8cf0*/  MOV R2, UR33 ;  /* 0x0000002100027c02 */ /* 0x002fce0008000f00 */
.L_x_131:
[----:B-1----:R1:W2:Y:S02]  /*8d00*/  SYNCS.PHASECHK.TRANS64.TRYWAIT P0, [R2+URZ+0x18], R4 ;  /* 0x00001804020075a7 */ /* 0x0022a400080011ff */
[----:B--2---:R-:W-:Y:S05]  /*8d10*/  @!P0 NANOSLEEP.SYNCS 0x989680 ;  /* 0x009896800000895d */ /* 0x004fea0003900000 */
[----:B------:R-:W2:Y:S02]  /*8d20*/  @!P0 SYNCS.PHASECHK.TRANS64 P0, [R2+URZ+0x18], R4 ;  /* 0x00001804020085a7 */ /* 0x000ea400080010ff */
[----:B--2---:R-:W-:Y:S05]  /*8d30*/  @!P0 BRA `(.L_x_131) ;  /* 0xfffffffc00f08947 */ /* 0x004fea000383ffff */
[----:B------:R-:W-:Y:S05]  /*8d40*/  BRA `(.L_x_21) ;  /* 0xffffff8800887947 */ /* 0x000fea000383ffff */
.L_x_28:
[----:B-1----:R-:W-:-:S07]  /*8d50*/  MOV R2, UR25 ;  /* 0x0000001900027c02 */ /* 0x002fce0008000f00 */
.L_x_132:
[----:B-1----:R1:W2:Y:S02]  /*8d60*/  SYNCS.PHASECHK.TRANS64.TRYWAIT P0, [R2+URZ+0x18], R4 ;  /* 0x00001804020075a7 */ /* 0x0022a400080011ff */
[----:B--2---:R-:W-:Y:S05]  /*8d70*/  @!P0 NANOSLEEP.SYNCS 0x989680 ;  /* 0x009896800000895d */ /* 0x004fea0003900000 */
[----:B------:R-:W2:Y:S02]  /*8d80*/  @!P0 SYNCS.PHASECHK.TRANS64 P0, [R2+URZ+0x18], R4 ;  /* 0x00001804020085a7 */ /* 0x000ea400080010ff */
[----:B--2---:R-:W-:Y:S05]  /*8d90*/  @!P0 BRA `(.L_x_132) ;  /* 0xfffffffc00f08947 */ /* 0x004fea000383ffff */
[----:B------:R-:W-:Y:S05]  /*8da0*/  BRA `(.L_x_27) ;  /* 0xffffff8c00447947 */ /* 0x000fea000383ffff */
.L_x_32:
[----:B-1----:R1:W2:Y:S02]  /*8db0*/  SYNCS.PHASECHK.TRANS64.TRYWAIT P0, [R2+URZ+0x80], R3 ;  /* 0x00008003020075a7 */ /* 0x0022a400080011ff */
[----:B--2---:R-:W-:Y:S05]  /*8dc0*/  @!P0 NANOSLEEP.SYNCS 0x989680 ;  /* 0x009896800000895d */ /* 0x004fea0003900000 */
[----:B------:R-:W2:Y:S02]  /*8dd0*/  @!P0 SYNCS.PHASECHK.TRANS64 P0, [R2+URZ+0x80], R3 ;  /* 0x00008003020085a7 */ /* 0x000ea400080010ff */
[----:B--2---:R-:W-:Y:S05]  /*8de0*/  @!P0 BRA `(.L_x_32) ;  /* 0xfffffffc00f08947 */ /* 0x004fea000383ffff */
[----:B------:R-:W-:Y:S05]  /*8df0*/  BRA `(.L_x_133) ;  /* 0xffffff8c00e47947 */ /* 0x000fea000383ffff */
.L_x_36:
[----:B----4-:R-:W-:-:S07]  /*8e00*/  MOV R0, UR5 ;  /* 0x0000000500007c02 */ /* 0x010fce0008000f00 */
.L_x_134:
[----:B-1----:R1:W2:Y:S02]  /*8e10*/  SYNCS.PHASECHK.TRANS64.TRYWAIT P0, [R0+URZ], R2 ;  /* 0x00000002000075a7 */ /* 0x0022a400080011ff */
[----:B--2---:R-:W-:Y:S05]  /*8e20*/  @!P0 NANOSLEEP.SYNCS 0x989680 ;  /* 0x009896800000895d */ /* 0x004fea0003900000 */
[----:B------:R-:W2:Y:S02]  /*8e30*/  @!P0 SYNCS.PHASECHK.TRANS64 P0, [R0+URZ], R2 ;  /* 0x00000002000085a7 */ /* 0x000ea400080010ff */
[----:B--2---:R-:W-:Y:S05]  /*8e40*/  @!P0 BRA `(.L_x_134) ;  /* 0xfffffffc00f08947 */ /* 0x004fea000383ffff */
[----:B------:R-:W-:Y:S05]  /*8e50*/  BRA `(.L_x_135) ;  /* 0xffffff9400547947 */ /* 0x000fea000383ffff */
.L_x_37:
[----:B----4-:R-:W-:-:S07]  /*8e60*/  MOV R0, UR5 ;  /* 0x0000000500007c02 */ /* 0x010fce0008000f00 */
.L_x_136:
[----:B-1----:R1:W2:Y:S02]  /*8e70*/  SYNCS.PHASECHK.TRANS64.TRYWAIT P0, [R0+URZ], R2 ;  /* 0x00000002000075a7 */ /* 0x0022a400080011ff */
[----:B--2---:R-:W-:Y:S05]  /*8e80*/  @!P0 NANOSLEEP.SYNCS 0x989680 ;  /* 0x009896800000895d */ /* 0x004fea0003900000 */
[----:B------:R-:W2:Y:S02]  /*8e90*/  @!P0 SYNCS.PHASECHK.TRANS64 P0, [R0+URZ], R2 ;  /* 0x00000002000085a7 */ /* 0x000ea400080010ff */
[----:B--2---:R-:W-:Y:S05]  /*8ea0*/  @!P0 BRA `(.L_x_136) ;  /* 0xfffffffc00f08947 */ /* 0x004fea000383ffff */
[----:B------:R-:W-:Y:S05]  /*8eb0*/  BRA `(.L_x_137) ;  /* 0xffffff9400607947 */ /* 0x000fea000383ffff */
.L_x_40:
[----:B-1----:R1:W2:Y:S02]  /*8ec0*/  SYNCS.PHASECHK.TRANS64.TRYWAIT P0, [R0+URZ+0xe0], R4 ;  /* 0x0000e004000075a7 */ /* 0x0022a400080011ff */
[----:B--2---:R-:W-:Y:S05]  /*8ed0*/  @!P0 NANOSLEEP.SYNCS 0x989680 ;  /* 0x009896800000895d */ /* 0x004fea0003900000 */
[----:B------:R-:W2:Y:S02]  /*8ee0*/  @!P0 SYNCS.PHASECHK.TRANS64 P0, [R0+URZ+0xe0], R4 ;  /* 0x0000e004000085a7 */ /* 0x000ea400080010ff */
[----:B--2---:R-:W-:Y:S05]  /*8ef0*/  @!P0 BRA `(.L_x_40) ;  /* 0xfffffffc00f08947 */ /* 0x004fea000383ffff */
[----:B------:R-:W-:Y:S05]  /*8f00*/  BRA `(.L_x_138) ;  /* 0xffffff9400bc7947 */ /* 0x000fea000383ffff */
.L_x_41:
[----:B------:R-:W-:-:S07]  /*8f10*/  MOV R0, UR5 ;  /* 0x0000000500007c02 */ /* 0x000fce0008000f00 */
.L_x_139:
[----:B-1----:R1:W2:Y:S02]  /*8f20*/  SYNCS.PHASECHK.TRANS64.TRYWAIT P0, [R0+URZ+0x90], R5 ;  /* 0x00009005000075a7 */ /* 0x0022a400080011ff */
[----:B--2---:R-:W-:Y:S05]  /*8f30*/  @!P0 NANOSLEEP.SYNCS 0x989680 ;  /* 0x009896800000895d */ /* 0x004fea0003900000 */
[----:B------:R-:W2:Y:S02]  /*8f40*/  @!P0 SYNCS.PHASECHK.TRANS64 P0, [R0+URZ+0x90], R5 ;  /* 0x00009005000085a7 */ /* 0x000ea400080010ff */
[----:B--2---:R-:W-:Y:S05]  /*8f50*/  @!P0 BRA `(.L_x_139) ;  /* 0xfffffffc00f08947 */ /* 0x004fea000383ffff */
[----:B------:R-:W-:Y:S05]  /*8f60*/  BRA `(.L_x_140) ;  /* 0xffffff9400cc7947 */ /* 0x000fea000383ffff */
.L_x_42:
[----:B-1----:R1:W2:Y:S02]  /*8f70*/  SYNCS.PHASECHK.TRANS64.TRYWAIT P1, [R0+URZ+0x80], R4 ;  /* 0x00008004000075a7 */ /* 0x0022a400080211ff */
[----:B--2---:R-:W-:Y:S05]  /*8f80*/  @!P1 NANOSLEEP.SYNCS 0x989680 ;  /* 0x009896800000995d */ /* 0x004fea0003900000 */
[----:B------:R-:W2:Y:S02]  /*8f90*/  @!P1 SYNCS.PHASECHK.TRANS64 P1, [R0+URZ+0x80], R4 ;  /* 0x00008004000095a7 */ /* 0x000ea400080210ff */
[----:B--2---:R-:W-:Y:S05]  /*8fa0*/  @!P1 BRA `(.L_x_42) ;  /* 0xfffffffc00f09947 */ /* 0x004fea000383ffff */
[----:B------:R-:W-:Y:S05]  /*8fb0*/  BRA `(.L_x_141) ;  /* 0xffffff9400fc7947 */ /* 0x000fea000383ffff */
.L_x_45:
[----:B------:R-:W-:-:S07]  /*8fc0*/  MOV R0, UR5 ;  /* 0x0000000500007c02 */ /* 0x000fce0008000f00 */
.L_x_142:
[----:B-1----:R1:W2:Y:S02]  /*8fd0*/  SYNCS.PHASECHK.TRANS64.TRYWAIT P0, [R0+URZ+0x90], R2 ;  /* 0x00009002000075a7 */ /* 0x0022a400080011ff */
[----:B--2---:R-:W-:Y:S05]  /*8fe0*/  @!P0 NANOSLEEP.SYNCS 0x989680 ;  /* 0x009896800000895d */ /* 0x004fea0003900000 */
[----:B------:R-:W2:Y:S02]  /*8ff0*/  @!P0 SYNCS.PHASECHK.TRANS64 P0, [R0+URZ+0x90], R2 ;  /* 0x00009002000085a7 */ /* 0x000ea400080010ff */
[----:B--2---:R-:W-:Y:S05]  /*9000*/  @!P0 BRA `(.L_x_142) ;  /* 0xfffffffc00f08947 */ /* 0x004fea000383ffff */
[----:B------:R-:W-:Y:S05]  /*9010*/  BRA `(.L_x_44) ;  /* 0xffffff9800507947 */ /* 0x000fea000383ffff */
.L_x_52:
[----:B-1----:R1:W2:Y:S02]  /*9020*/  SYNCS.PHASECHK.TRANS64.TRYWAIT P1, [R0+URZ+0x80], R2 ;  /* 0x00008002000075a7 */ /* 0x0022a400080211ff */
[----:B--2---:R-:W-:Y:S05]  /*9030*/  @!P1 NANOSLEEP.SYNCS 0x989680 ;  /* 0x009896800000995d */ /* 0x004fea0003900000 */
[----:B------:R-:W2:Y:S02]  /*9040*/  @!P1 SYNCS.PHASECHK.TRANS64 P1, [R0+URZ+0x80], R2 ;  /* 0x00008002000095a7 */ /* 0x000ea400080210ff */
[----:B--2---:R-:W-:Y:S05]  /*9050*/  @!P1 BRA `(.L_x_52) ;  /* 0xfffffffc00f09947 */ /* 0x004fea000383ffff */
[----:B------:R-:W-:Y:S05]  /*9060*/  BRA `(.L_x_143) ;  /* 0xffffff9c00c07947 */ /* 0x000fea000383ffff */
.L_x_53:
[----:B------:R-:W-:-:S07]  /*9070*/  MOV R2, UR7 ;  /* 0x0000000700027c02 */ /* 0x000fce0008000f00 */
.L_x_144:
[----:B-1----:R1:W2:Y:S02]  /*9080*/  SYNCS.PHASECHK.TRANS64.TRYWAIT P0, [R2+URZ+0xc0], R0 ;  /* 0x0000c000020075a7 */ /* 0x0022a400080011ff */
[----:B--2---:R-:W-:Y:S05]  /*9090*/  @!P0 NANOSLEEP.SYNCS 0x989680 ;  /* 0x009896800000895d */ /* 0x004fea0003900000 */
[----:B------:R-:W2:Y:S02]  /*90a0*/  @!P0 SYNCS.PHASECHK.TRANS64 P0, [R2+URZ+0xc0], R0 ;  /* 0x0000c000020085a7 */ /* 0x000ea400080010ff */
[----:B--2---:R-:W-:Y:S05]  /*90b0*/  @!P0 BRA `(.L_x_144) ;  /* 0xfffffffc00f08947 */ /* 0x004fea000383ffff */
[----:B------:R-:W-:Y:S05]  /*90c0*/  BRA `(.L_x_145) ;  /* 0xffffff9c00f87947 */ /* 0x000fea000383ffff */
.L_x_56:
[----:B------:R-:W-:Y:S07]  /*90d0*/  MOV R0, UR6 ;  /* 0x0000000600007c02 */ /* 0x000fee0008000f00 */
.L_x_146:
[----:B-1----:R1:W2:Y:S02]  /*90e0*/  SYNCS.PHASECHK.TRANS64.TRYWAIT P0, [R0+URZ], R2 ;  /* 0x00000002000075a7 */ /* 0x0022a400080011ff */
[----:B--2---:R-:W-:Y:S05]  /*90f0*/  @!P0 NANOSLEEP.SYNCS 0x989680 ;  /* 0x009896800000895d */ /* 0x004fea0003900000 */
[----:B------:R-:W2:Y:S02]  /*9100*/  @!P0 SYNCS.PHASECHK.TRANS64 P0, [R0+URZ], R2 ;  /* 0x00000002000085a7 */ /* 0x000ea400080010ff */
[----:B--2---:R-:W-:Y:S05]  /*9110*/  @!P0 BRA `(.L_x_146) ;  /* 0xfffffffc00f08947 */ /* 0x004fea000383ffff */
[----:B------:R-:W-:Y:S05]  /*9120*/  BRA `(.L_x_55) ;  /* 0xffffffa000147947 */ /* 0x000fea000383ffff */
.L_x_59:
[----:B------:R-:W-:-:S07]  /*9130*/  MOV R0, UR6 ;  /* 0x0000000600007c02 */ /* 0x000fce0008000f00 */
.L_x_147:
[----:B--2---:R2:W4:Y:S02]  /*9140*/  SYNCS.PHASECHK.TRANS64.TRYWAIT P0, [R0+URZ], R2 ;  /* 0x00000002000075a7 */ /* 0x00452400080011ff */
[----:B----4-:R-:W-:Y:S05]  /*9150*/  @!P0 NANOSLEEP.SYNCS 0x989680 ;  /* 0x009896800000895d */ /* 0x010fea0003900000 */
[----:B------:R-:W4:Y:S02]  /*9160*/  @!P0 SYNCS.PHASECHK.TRANS64 P0, [R0+URZ], R2 ;  /* 0x00000002000085a7 */ /* 0x000f2400080010ff */
[----:B----4-:R-:W-:Y:S05]  /*9170*/  @!P0 BRA `(.L_x_147) ;  /* 0xfffffffc00f08947 */ /* 0x010fea000383ffff */
[----:B------:R-:W-:Y:S05]  /*9180*/  BRA `(.L_x_148) ;  /* 0xffffffa000f07947 */ /* 0x000fea000383ffff */
.L_x_60:
[----:B------:R-:W-:-:S07]  /*9190*/  MOV R0, UR6 ;  /* 0x0000000600007c02 */ /* 0x000fce0008000f00 */
.L_x_149:
[----:B-1----:R1:W2:Y:S02]  /*91a0*/  SYNCS.PHASECHK.TRANS64.TRYWAIT P0, [R0+URZ], R3 ;  /* 0x00000003000075a7 */ /* 0x0022a400080011ff */
[----:B--2---:R-:W-:Y:S05]  /*91b0*/  @!P0 NANOSLEEP.SYNCS 0x989680 ;  /* 0x009896800000895d */ /* 0x004fea0003900000 */
[----:B------:R-:W2:Y:S02]  /*91c0*/  @!P0 SYNCS.PHASECHK.TRANS64 P0, [R0+URZ], R3 ;  /* 0x00000003000085a7 */ /* 0x000ea400080010ff */
[----:B--2---:R-:W-:Y:S05]  /*91d0*/  @!P0 BRA `(.L_x_149) ;  /* 0xfffffffc00f08947 */ /* 0x004fea000383ffff */
[----:B------:R-:W-:Y:S05]  /*91e0*/  BRA `(.L_x_150) ;  /* 0xffffffa000fc7947 */ /* 0x000fea000383ffff */
.L_x_61:
[----:B------:R-:W-:-:S07]  /*91f0*/  MOV R0, UR6 ;  /* 0x0000000600007c02 */ /* 0x000fce0008000f00 */
.L_x_151:
[----:B-1----:R1:W2:Y:S02]  /*9200*/  SYNCS.PHASECHK.TRANS64.TRYWAIT P0, [R0+URZ], R3 ;  /* 0x00000003000075a7 */ /* 0x0022a400080011ff */
[----:B--2---:R-:W-:Y:S05]  /*9210*/  @!P0 NANOSLEEP.SYNCS 0x989680 ;  /* 0x009896800000895d */ /* 0x004fea0003900000 */
[----:B------:R-:W2:Y:S02]  /*9220*/  @!P0 SYNCS.PHASECHK.TRANS64 P0, [R0+URZ], R3 ;  /* 0x00000003000085a7 */ /* 0x000ea400080010ff */
[----:B--2---:R-:W-:Y:S05]  /*9230*/  @!P0 BRA `(.L_x_151) ;  /* 0xfffffffc00f08947 */ /* 0x004fea000383ffff */
[----:B------:R-:W-:Y:S05]  /*9240*/  BRA `(.L_x_152) ;  /* 0xffffffa400087947 */ /* 0x000fea000383ffff */
.L_x_62:
[----:B-1----:R-:W-:-:S07]  /*9250*/  MOV R0, UR7 ;  /* 0x0000000700007c02 */ /* 0x002fce0008000f00 */
.L_x_153:
[----:B-1----:R1:W2:Y:S02]  /*9260*/  SYNCS.PHASECHK.TRANS64.TRYWAIT P0, [R0+URZ], R2 ;  /* 0x00000002000075a7 */ /* 0x0022a400080011ff */
[----:B--2---:R-:W-:Y:S05]  /*9270*/  @!P0 NANOSLEEP.SYNCS 0x989680 ;  /* 0x009896800000895d */ /* 0x004fea0003900000 */
[----:B------:R-:W2:Y:S02]  /*9280*/  @!P0 SYNCS.PHASECHK.TRANS64 P0, [R0+URZ], R2 ;  /* 0x00000002000085a7 */ /* 0x000ea400080010ff */
[----:B--2---:R-:W-:Y:S05]  /*9290*/  @!P0 BRA `(.L_x_153) ;  /* 0xfffffffc00f08947 */ /* 0x004fea000383ffff */
[----:B------:R-:W-:Y:S05]  /*92a0*/  BRA `(.L_x_154) ;  /* 0xffffffa400147947 */ /* 0x000fea000383ffff */
.L_x_67:
[----:B--2---:R2:W3:Y:S02]  /*92b0*/  SYNCS.PHASECHK.TRANS64.TRYWAIT P0, [R0+URZ+0x80], R2 ;  /* 0x00008002000075a7 */ /* 0x0044e400080011ff */
[----:B---3--:R-:W-:Y:S05]  /*92c0*/  @!P0 NANOSLEEP.SYNCS 0x989680 ;  /* 0x009896800000895d */ /* 0x008fea0003900000 */
[----:B------:R-:W3:Y:S02]  /*92d0*/  @!P0 SYNCS.PHASECHK.TRANS64 P0, [R0+URZ+0x80], R2 ;  /* 0x00008002000085a7 */ /* 0x000ee400080010ff */
[----:B---3--:R-:W-:Y:S05]  /*92e0*/  @!P0 BRA `(.L_x_67) ;  /* 0xfffffffc00f08947 */ /* 0x008fea000383ffff */
[----:B------:R-:W-:Y:S05]  /*92f0*/  BRA `(.L_x_155) ;  /* 0xffffffa800207947 */ /* 0x000fea000383ffff */
.L_x_70:
[----:B------:R-:W-:Y:S07]  /*9300*/  MOV R0, UR7 ;  /* 0x0000000700007c02 */ /* 0x000fee0008000f00 */
.L_x_156:
[----:B--2---:R2:W3:Y:S02]  /*9310*/  SYNCS.PHASECHK.TRANS64.TRYWAIT P0, [R0+URZ+0x78], R2 ;  /* 0x00007802000075a7 */ /* 0x0044e400080011ff */
[----:B---3--:R-:W-:Y:S05]  /*9320*/  @!P0 NANOSLEEP.SYNCS 0x989680 ;  /* 0x009896800000895d */ /* 0x008fea0003900000 */
[----:B------:R-:W3:Y:S02]  /*9330*/  @!P0 SYNCS.PHASECHK.TRANS64 P0, [R0+URZ+0x78], R2 ;  /* 0x00007802000085a7 */ /* 0x000ee400080010ff */
[----:B---3--:R-:W-:Y:S05]  /*9340*/  @!P0 BRA `(.L_x_156) ;  /* 0xfffffffc00f08947 */ /* 0x008fea000383ffff */
[----:B------:R-:W-:Y:S05]  /*9350*/  BRA `(.L_x_69) ;  /* 0xffffffac00007947 */ /* 0x000fea000383ffff */
.L_x_73:
[----:B------:R-:W-:Y:S07]  /*9360*/  MOV R0, UR7 ;  /* 0x0000000700007c02 */ /* 0x000fee0008000f00 */
.L_x_157:
[----:B-1----:R1:W2:Y:S02]  /*9370*/  SYNCS.PHASECHK.TRANS64.TRYWAIT P0, [R0+URZ+0x50], R14 ;  /* 0x0000500e000075a7 */ /* 0x0022a400080011ff */
[----:B--2---:R-:W-:Y:S05]  /*9380*/  @!P0 NANOSLEEP.SYNCS 0x989680 ;  /* 0x009896800000895d */ /* 0x004fea0003900000 */
[----:B------:R-:W2:Y:S02]  /*9390*/  @!P0 SYNCS.PHASECHK.TRANS64 P0, [R0+URZ+0x50], R14 ;  /* 0x0000500e000085a7 */ /* 0x000ea400080010ff */
[----:B--2---:R-:W-:Y:S05]  /*93a0*/  @!P0 BRA `(.L_x_157) ;  /* 0xfffffffc00f08947 */ /* 0x004fea000383ffff */
[----:B------:R-:W-:Y:S05]  /*93b0*/  BRA `(.L_x_158) ;  /* 0xffffffac00787947 */ /* 0x000fea000383ffff */
.L_x_74:
[----:B------:R-:W-:Y:S07]  /*93c0*/  MOV R0, UR7 ;  /* 0x0000000700007c02 */ /* 0x000fee0008000f00 */
.L_x_159:
[----:B-1----:R1:W2:Y:S02]  /*93d0*/  SYNCS.PHASECHK.TRANS64.TRYWAIT P0, [R0+URZ+0x58], R14 ;  /* 0x0000580e000075a7 */ /* 0x0022a400080011ff */
[----:B--2---:R-:W-:Y:S05]  /*93e0*/  @!P0 NANOSLEEP.SYNCS 0x989680 ;  /* 0x009896800000895d */ /* 0x004fea0003900000 */
[----:B------:R-:W2:Y:S02]  /*93f0*/  @!P0 SYNCS.PHASECHK.TRANS64 P0, [R0+URZ+0x58], R14 ;  /* 0x0000580e000085a7 */ /* 0x000ea400080010ff */
[----:B--2---:R-:W-:Y:S05]  /*9400*/  @!P0 BRA `(.L_x_159) ;  /* 0xfffffffc00f08947 */ /* 0x004fea000383ffff */
[----:B------:R-:W-:Y:S05]  /*9410*/  BRA `(.L_x_160) ;  /* 0xffffffac00b07947 */ /* 0x000fea000383ffff */
.L_x_75:
[----:B------:R-:W-:Y:S07]  /*9420*/  MOV R0, UR7 ;  /* 0x0000000700007c02 */ /* 0x000fee0008000f00 */
.L_x_161:
[----:B-1----:R1:W2:Y:S02]  /*9430*/  SYNCS.PHASECHK.TRANS64.TRYWAIT P0, [R0+URZ+0x60], R14 ;  /* 0x0000600e000075a7 */ /* 0x0022a400080011ff */
[----:B--2---:R-:W-:Y:S05]  /*9440*/  @!P0 NANOSLEEP.SYNCS 0x989680 ;  /* 0x009896800000895d */ /* 0x004fea0003900000 */
[----:B------:R-:W2:Y:S02]  /*9450*/  @!P0 SYNCS.PHASECHK.TRANS64 P0, [R0+URZ+0x60], R14 ;  /* 0x0000600e000085a7 */ /* 0x000ea400080010ff */
[----:B--2---:R-:W-:Y:S05]  /*9460*/  @!P0 BRA `(.L_x_161) ;  /* 0xfffffffc00f08947 */ /* 0x004fea000383ffff */
[----:B------:R-:W-:Y:S05]  /*9470*/  BRA `(.L_x_162) ;  /* 0xffffffac00f47947 */ /* 0x000fea000383ffff */
.L_x_76:
[----:B------:R-:W-:Y:S07]  /*9480*/  MOV R0, UR7 ;  /* 0x0000000700007c02 */ /* 0x000fee0008000f00 */
.L_x_163:
[----:B-1----:R1:W2:Y:S02]  /*9490*/  SYNCS.PHASECHK.TRANS64.TRYWAIT P0, [R0+URZ+0x68], R14 ;  /* 0x0000680e000075a7 */ /* 0x0022a400080011ff */
[----:B--2---:R-:W-:Y:S05]  /*94a0*/  @!P0 NANOSLEEP.SYNCS 0x989680 ;  /* 0x009896800000895d */ /* 0x004fea0003900000 */
[----:B------:R-:W2:Y:S02]  /*94b0*/  @!P0 SYNCS.PHASECHK.TRANS64 P0, [R0+URZ+0x68], R14 ;  /* 0x0000680e000085a7 */ /* 0x000ea400080010ff */
[----:B--2---:R-:W-:Y:S05]  /*94c0*/  @!P0 BRA `(.L_x_163) ;  /* 0xfffffffc00f08947 */ /* 0x004fea000383ffff */
[----:B------:R-:W-:Y:S05]  /*94d0*/  BRA `(.L_x_164) ;  /* 0xffffffb000787947 */ /* 0x000fea000383ffff */
.L_x_78:
[----:B------:R-:W-:-:S07]  /*94e0*/  MOV R0, UR7 ;  /* 0x0000000700007c02 */ /* 0x000fce0008000f00 */
.L_x_165:
[----:B-1----:R1:W3:Y:S02]  /*94f0*/  SYNCS.PHASECHK.TRANS64.TRYWAIT P0, [R0+URZ+0x50], R2 ;  /* 0x00005002000075a7 */ /* 0x0022e400080011ff */
[----:B---3--:R-:W-:Y:S05]  /*9500*/  @!P0 NANOSLEEP.SYNCS 0x989680 ;  /* 0x009896800000895d */ /* 0x008fea0003900000 */
[----:B------:R-:W3:Y:S02]  /*9510*/  @!P0 SYNCS.PHASECHK.TRANS64 P0, [R0+URZ+0x50], R2 ;  /* 0x00005002000085a7 */ /* 0x000ee400080010ff */
[----:B---3--:R-:W-:Y:S05]  /*9520*/  @!P0 BRA `(.L_x_165) ;  /* 0xfffffffc00f08947 */ /* 0x008fea000383ffff */
[----:B------:R-:W-:Y:S05]  /*9530*/  BRA `(.L_x_166) ;  /* 0xffffffb000e87947 */ /* 0x000fea000383ffff */
.L_x_79:
[----:B-1----:R-:W-:-:S07]  /*9540*/  MOV R0, UR7 ;  /* 0x0000000700007c02 */ /* 0x002fce0008000f00 */
.L_x_167:
[----:B-1----:R1:W3:Y:S02]  /*9550*/  SYNCS.PHASECHK.TRANS64.TRYWAIT P0, [R0+URZ+0x58], R2 ;  /* 0x00005802000075a7 */ /* 0x0022e400080011ff */
[----:B---3--:R-:W-:Y:S05]  /*9560*/  @!P0 NANOSLEEP.SYNCS 0x989680 ;  /* 0x009896800000895d */ /* 0x008fea0003900000 */
[----:B------:R-:W3:Y:S02]  /*9570*/  @!P0 SYNCS.PHASECHK.TRANS64 P0, [R0+URZ+0x58], R2 ;  /* 0x00005802000085a7 */ /* 0x000ee400080010ff */
[----:B---3--:R-:W-:Y:S05]  /*9580*/  @!P0 BRA `(.L_x_167) ;  /* 0xfffffffc00f08947 */ /* 0x008fea000383ffff */
[----:B------:R-:W-:Y:S05]  /*9590*/  BRA `(.L_x_168) ;  /* 0xffffffb000d87947 */ /* 0x000fea000383ffff */
.L_x_80:
[----:B-1----:R-:W-:-:S07]  /*95a0*/  MOV R0, UR7 ;  /* 0x0000000700007c02 */ /* 0x002fce0008000f00 */
.L_x_169:
[----:B-1----:R1:W3:Y:S02]  /*95b0*/  SYNCS.PHASECHK.TRANS64.TRYWAIT P0, [R0+URZ+0x60], R2 ;  /* 0x00006002000075a7 */ /* 0x0022e400080011ff */
[----:B---3--:R-:W-:Y:S05]  /*95c0*/  @!P0 NANOSLEEP.SYNCS 0x989680 ;  /* 0x009896800000895d */ /* 0x008fea0003900000 */
[----:B------:R-:W3:Y:S02]  /*95d0*/  @!P0 SYNCS.PHASECHK.TRANS64 P0, [R0+URZ+0x60], R2 ;  /* 0x00006002000085a7 */ /* 0x000ee400080010ff */
[----:B---3--:R-:W-:Y:S05]  /*95e0*/  @!P0 BRA `(.L_x_169) ;  /* 0xfffffffc00f08947 */ /* 0x008fea000383ffff */
[----:B------:R-:W-:Y:S05]  /*95f0*/  BRA `(.L_x_170) ;  /* 0xffffffb000c87947 */ /* 0x000fea000383ffff */
.L_x_82:
[----:B--2---:R2:W4:Y:S02]  /*9600*/  SYNCS.PHASECHK.TRANS64.TRYWAIT P0, [R0+URZ+0x80], R2 ;  /* 0x00008002000075a7 */ /* 0x00452400080011ff */
[----:B----4-:R-:W-:Y:S05]  /*9610*/  @!P0 NANOSLEEP.SYNCS 0x989680 ;  /* 0x009896800000895d */ /* 0x010fea0003900000 */
[----:B------:R-:W4:Y:S02]  /*9620*/  @!P0 SYNCS.PHASECHK.TRANS64 P0, [R0+URZ+0x80], R2 ;  /* 0x00008002000085a7 */ /* 0x000f2400080010ff */
[----:B----4-:R-:W-:Y:S05]  /*9630*/  @!P0 BRA `(.L_x_82) ;  /* 0xfffffffc00f08947 */ /* 0x010fea000383ffff */
[----:B------:R-:W-:Y:S05]  /*9640*/  BRA `(.L_x_171) ;  /* 0xffffffb400907947 */ /* 0x000fea000383ffff */
.L_x_93:
[----:B-1----:R-:W-:Y:S04]  /*9650*/  MOV R2, UR48 ;  /* 0x0000003000027c02 */ /* 0x002fe80008000f00 */
[----:B------:R1:W3:Y:S03]  /*9660*/  SYNCS.PHASECHK.TRANS64.TRYWAIT P1, [R2+URZ+0x30], R3 ;  /* 0x00003003020075a7 */ /* 0x0002e600080211ff */
[----:B---3--:R-:W-:Y:S05]  /*9670*/  @!P1 NANOSLEEP.SYNCS 0x989680 ;  /* 0x009896800000995d */ /* 0x008fea0003900000 */
[----:B------:R-:W3:Y:S02]  /*9680*/  @!P1 SYNCS.PHASECHK.TRANS64 P1, [R2+URZ+0x30], R3 ;  /* 0x00003003020095a7 */ /* 0x000ee400080210ff */
[----:B---3--:R-:W-:Y:S05]  /*9690*/  @!P1 BRA `(.L_x_93) ;  /* 0xfffffffc00ec9947 */ /* 0x008fea000383ffff */
[----:B------:R-:W-:Y:S05]  /*96a0*/  BRA `(.L_x_92) ;  /* 0xffffffc0009c7947 */ /* 0x000fea000383ffff */
.L_x_95:
[----:B-1----:R1:W4:Y:S02]  /*96b0*/  SYNCS.PHASECHK.TRANS64.TRYWAIT P0, [R64+URZ+0xa0], R0 ;  /* 0x0000a000400075a7 */ /* 0x00232400080011ff */
[----:B----4-:R-:W-:Y:S05]  /*96c0*/  @!P0 NANOSLEEP.SYNCS 0x989680 ;  /* 0x009896800000895d */ /* 0x010fea0003900000 */
[----:B------:R-:W4:Y:S02]  /*96d0*/  @!P0 SYNCS.PHASECHK.TRANS64 P0, [R64+URZ+0xa0], R0 ;  /* 0x0000a000400085a7 */ /* 0x000f2400080010ff */
[----:B----4-:R-:W-:Y:S05]  /*96e0*/  @!P0 BRA `(.L_x_95) ;  /* 0xfffffffc00f08947 */ /* 0x010fea000383ffff */
[----:B------:R-:W-:Y:S05]  /*96f0*/  BRA `(.L_x_94) ;  /* 0xffffffc000c47947 */ /* 0x000fea000383ffff */
.L_x_104:
[----:B--2---:R2:W4:Y:S02]  /*9700*/  SYNCS.PHASECHK.TRANS64.TRYWAIT P0, [R2+URZ+0x30], R0 ;  /* 0x00003000020075a7 */ /* 0x00452400080011ff */
[----:B----4-:R-:W-:Y:S05]  /*9710*/  @!P0 NANOSLEEP.SYNCS 0x989680 ;  /* 0x009896800000895d */ /* 0x010fea0003900000 */
[----:B------:R-:W4:Y:S02]  /*9720*/  @!P0 SYNCS.PHASECHK.TRANS64 P0, [R2+URZ+0x30], R0 ;  /* 0x00003000020085a7 */ /* 0x000f2400080010ff */
[----:B----4-:R-:W-:Y:S05]  /*9730*/  @!P0 BRA `(.L_x_104) ;  /* 0xfffffffc00f08947 */ /* 0x010fea000383ffff */
[----:B------:R-:W-:Y:S05]  /*9740*/  BRA `(.L_x_103) ;  /* 0xffffffcc00a07947 */ /* 0x000fea000383ffff */
.L_x_112:
[----:B--2---:R2:W4:Y:S02]  /*9750*/  SYNCS.PHASECHK.TRANS64.TRYWAIT P0, [R0+URZ+0x30], R6 ;  /* 0x00003006000075a7 */ /* 0x00452400080011ff */
[----:B----4-:R-:W-:Y:S05]  /*9760*/  @!P0 NANOSLEEP.SYNCS 0x989680 ;  /* 0x009896800000895d */ /* 0x010fea0003900000 */
[----:B------:R-:W4:Y:S02]  /*9770*/  @!P0 SYNCS.PHASECHK.TRANS64 P0, [R0+URZ+0x30], R6 ;  /* 0x00003006000085a7 */ /* 0x000f2400080010ff */
[----:B----4-:R-:W-:Y:S05]  /*9780*/  @!P0 BRA `(.L_x_112) ;  /* 0xfffffffc00f08947 */ /* 0x010fea000383ffff */
[----:B------:R-:W-:Y:S05]  /*9790*/  BRA `(.L_x_111) ;  /* 0xffffffd800a07947 */ /* 0x000fea000383ffff */
.L_x_120:
[----:B--2---:R2:W4:Y:S02]  /*97a0*/  SYNCS.PHASECHK.TRANS64.TRYWAIT P0, [R0+URZ+0x30], R5 ;  /* 0x00003005000075a7 */ /* 0x00452400080011ff */
[----:B----4-:R-:W-:Y:S05]  /*97b0*/  @!P0 NANOSLEEP.SYNCS 0x989680 ;  /* 0x009896800000895d */ /* 0x010fea0003900000 */
[----:B------:R-:W4:Y:S02]  /*97c0*/  @!P0 SYNCS.PHASECHK.TRANS64 P0, [R0+URZ+0x30], R5 ;  /* 0x00003005000085a7 */ /* 0x000f2400080010ff */
[----:B----4-:R-:W-:Y:S05]  /*97d0*/  @!P0 BRA `(.L_x_120) ;  /* 0xfffffffc00f08947 */ /* 0x010fea000383ffff */
[----:B------:R-:W-:Y:S05]  /*97e0*/  BRA `(.L_x_119) ;  /* 0xffffffe400a07947 */ /* 0x000fea000383ffff */
        .weak           $__internal_0_$__cuda_sm10x_tcgen05_guardrail_trap_col_being_dealloced_not_returned_by_alloc
        .type           $__internal_0_$__cuda_sm10x_tcgen05_guardrail_trap_col_being_dealloced_not_returned_by_alloc,@function
        .size           $__internal_0_$__cuda_sm10x_tcgen05_guardrail_trap_col_being_dealloced_not_returned_by_alloc,($__internal_1_$__cuda_sm10x_tcgen05_guardrail_trap_phase_invalid_during_alloc - $__internal_0_$__cuda_sm10x_tcgen05_guardrail_trap_col_being_dealloced_not_returned_by_alloc)
$__internal_0_$__cuda_sm10x_tcgen05_guardrail_trap_col_being_dealloced_not_returned_by_alloc:
[----:B------:R-:W-:Y:S05]  /*97f0*/  BPT.TRAP 0x1 ;  /* 0x000000040000795c */ /* 0x000fea0000300000 */
[----:B------:R-:W-:-:S04]  /*9800*/  HFMA2 R3, -RZ, RZ, 0, 0 ;  /* 0x00000000ff037431 */ /* 0x000fc800000001ff */
[----:B------:R-:W-:Y:S05]  /*9810*/  RET.REL.NODEC R2 `(_ZN7cutlass13device_kernelINS_4gemm6kernel13GemmUniversalIN4cute5tupleIJiiiiEEENS1_10collective13CollectiveMmaINS1_35MainloopSm100TmaUmmaWarpSpecializedILi3ELi2ELi4ENS5_IJNS4_1CILi1EEESB_SB_EEEEENS5_IJNSA_ILi128EEESE_NSA_ILi64EEEEEENS_6half_tENS5_IJlSB_lEEESH_NS5_IJSB_llEEENS4_8TiledMMAINS4_8MMA_AtomIJNS4_20SM100_MMA_F16BF16_SSISH_SH_fLi128ELi128ELNS4_4UMMA5MajorE0ELSO_1ELNSN_7ScaleInE0ELSP_0EEEEEENS4_6LayoutISC_NS5_IJNSA_ILi0EEEST_ST_EEEEENS5_IJNS4_10UnderscoreESW_SW_EEEEENS4_13SM90_TMA_LOADENS4_14ComposedLayoutINS4_7SwizzleILi3ELi4ELi3EEENS4_18smem_ptr_flag_bitsILi16EEENSS_INS5_IJNSA_ILi8EEESF_EEENS5_IJSF_SB_EEEEEEEvNS4_8identityESZ_NS10_IS12_S14_NSS_INS5_IJSF_S15_EEENS5_IJSB_SF_EEEEEEEvS1A_EENS_8epilogue10collective18CollectiveEpilogueINS1G_23Sm100TmaWarpSpecializedILi4ELi2ELi32ELb1ELb0EEEJSG_NS5_IJNSS_ISE_SB_EENSS_INSA_ILi32EEESB_EEEEESH_SI_SH_SI_NS1G_6fusion15FusionCallbacksIS1K_NS1P_17LinearCombinationISH_fSH_fLNS_15FloatRoundStyleE2EEESG_S1O_JEEENS4_5SM1004TMEM4LOAD26SM100_TMEM_LOAD_32dp32b32xESZ_NS10_INS11_ILi2ELi4ELi3EEES14_NSS_INS5_IJS15_S1M_EEENS5_IJS1M_SB_EEEEEEENS4_39AutoVectorizingCopyWithAssumedAlignmentILi128EEENS4_14SM90_TMA_STOREES23_S25_S25_EEEvvEEEEvNT_6ParamsE) ;  /* 0xffffff6402f87950 */ /* 0x000fea0003c3ffff */
        .weak           $__internal_1_$__cuda_sm10x_tcgen05_guardrail_trap_phase_invalid_during_alloc
        .type           $__internal_1_$__cuda_sm10x_tcgen05_guardrail_trap_phase_invalid_during_alloc,@function
        .size           $__internal_1_$__cuda_sm10x_tcgen05_guardrail_trap_phase_invalid_during_alloc,($__internal_2_$__cuda_sm10x_tcgen05_guardrail_trap_unallocated_columns_being_dealloced - $__internal_1_$__cuda_sm10x_tcgen05_guardrail_trap_phase_invalid_during_alloc)
$__internal_1_$__cuda_sm10x_tcgen05_guardrail_trap_phase_invalid_during_alloc:
[----:B------:R-:W-:Y:S05]  /*9820*/  BPT.TRAP 0x1 ;  /* 0x000000040000795c */ /* 0x000fea0000300000 */
[----:B------:R-:W-:-:S04]  /*9830*/  MOV R3, 0x0 ;  /* 0x0000000000037802 */ /* 0x000fc80000000f00 */
[----:B------:R-:W-:Y:S05]  /*9840*/  RET.REL.NODEC R2 `(_ZN7cutlass13device_kernelINS_4gemm6kernel13GemmUniversalIN4cute5tupleIJiiiiEEENS1_10collective13CollectiveMmaINS1_35MainloopSm100TmaUmmaWarpSpecializedILi3ELi2ELi4ENS5_IJNS4_1CILi1EEESB_SB_EEEEENS5_IJNSA_ILi128EEESE_NSA_ILi64EEEEEENS_6half_tENS5_IJlSB_lEEESH_NS5_IJSB_llEEENS4_8TiledMMAINS4_8MMA_AtomIJNS4_20SM100_MMA_F16BF16_SSISH_SH_fLi128ELi128ELNS4_4UMMA5MajorE0ELSO_1ELNSN_7ScaleInE0ELSP_0EEEEEENS4_6LayoutISC_NS5_IJNSA_ILi0EEEST_ST_EEEEENS5_IJNS4_10UnderscoreESW_SW_EEEEENS4_13SM90_TMA_LOADENS4_14ComposedLayoutINS4_7SwizzleILi3ELi4ELi3EEENS4_18smem_ptr_flag_bitsILi16EEENSS_INS5_IJNSA_ILi8EEESF_EEENS5_IJSF_SB_EEEEEEEvNS4_8identityESZ_NS10_IS12_S14_NSS_INS5_IJSF_S15_EEENS5_IJSB_SF_EEEEEEEvS1A_EENS_8epilogue10collective18CollectiveEpilogueINS1G_23Sm100TmaWarpSpecializedILi4ELi2ELi32ELb1ELb0EEEJSG_NS5_IJNSS_ISE_SB_EENSS_INSA_ILi32EEESB_EEEEESH_SI_SH_SI_NS1G_6fusion15FusionCallbacksIS1K_NS1P_17LinearCombinationISH_fSH_fLNS_15FloatRoundStyleE2EEESG_S1O_JEEENS4_5SM1004TMEM4LOAD26SM100_TMEM_LOAD_32dp32b32xESZ_NS10_INS11_ILi2ELi4ELi3EEES14_NSS_INS5_IJS15_S1M_EEENS5_IJS1M_SB_EEEEEEENS4_39AutoVectorizingCopyWithAssumedAlignmentILi128EEENS4_14SM90_TMA_STOREES23_S25_S25_EEEvvEEEEvNT_6ParamsE) ;  /* 0xffffff6402ec7950 */ /* 0x000fea0003c3ffff */
        .weak           $__internal_2_$__cuda_sm10x_tcgen05_guardrail_trap_unallocated_columns_being_dealloced
        .type           $__internal_2_$__cuda_sm10x_tcgen05_guardrail_trap_unallocated_columns_being_dealloced,@function
        .size           $__internal_2_$__cuda_sm10x_tcgen05_guardrail_trap_unallocated_columns_being_dealloced,(.L_x_173 - $__internal_2_$__cuda_sm10x_tcgen05_guardrail_trap_unallocated_columns_being_dealloced)
$__internal_2_$__cuda_sm10x_tcgen05_guardrail_trap_unallocated_columns_being_dealloced:
[----:B------:R-:W-:Y:S05]  /*9850*/  BPT.TRAP 0x1 ;  /* 0x000000040000795c */ /* 0x000fea0000300000 */
[----:B------:R-:W-:-:S04]  /*9860*/  HFMA2 R3, -RZ, RZ, 0, 0 ;  /* 0x00000000ff037431 */ /* 0x000fc800000001ff */
[----:B------:R-:W-:Y:S05]  /*9870*/  RET.REL.NODEC R2 `(_ZN7cutlass13device_kernelINS_4gemm6kernel13GemmUniversalIN4cute5tupleIJiiiiEEENS1_10collective13CollectiveMmaINS1_35MainloopSm100TmaUmmaWarpSpecializedILi3ELi2ELi4ENS5_IJNS4_1CILi1EEESB_SB_EEEEENS5_IJNSA_ILi128EEESE_NSA_ILi64EEEEEENS_6half_tENS5_IJlSB_lEEESH_NS5_IJSB_llEEENS4_8TiledMMAINS4_8MMA_AtomIJNS4_20SM100_MMA_F16BF16_SSISH_SH_fLi128ELi128ELNS4_4UMMA5MajorE0ELSO_1ELNSN_7ScaleInE0ELSP_0EEEEEENS4_6LayoutISC_NS5_IJNSA_ILi0EEEST_ST_EEEEENS5_IJNS4_10UnderscoreESW_SW_EEEEENS4_13SM90_TMA_LOADENS4_14ComposedLayoutINS4_7SwizzleILi3ELi4ELi3EEENS4_18smem_ptr_flag_bitsILi16EEENSS_INS5_IJNSA_ILi8EEESF_EEENS5_IJSF_SB_EEEEEEEvNS4_8identityESZ_NS10_IS12_S14_NSS_INS5_IJSF_S15_EEENS5_IJSB_SF_EEEEEEEvS1A_EENS_8epilogue10collective18CollectiveEpilogueINS1G_23Sm100TmaWarpSpecializedILi4ELi2ELi32ELb1ELb0EEEJSG_NS5_IJNSS_ISE_SB_EENSS_INSA_ILi32EEESB_EEEEESH_SI_SH_SI_NS1G_6fusion15FusionCallbacksIS1K_NS1P_17LinearCombinationISH_fSH_fLNS_15FloatRoundStyleE2EEESG_S1O_JEEENS4_5SM1004TMEM4LOAD26SM100_TMEM_LOAD_32dp32b32xESZ_NS10_INS11_ILi2ELi4ELi3EEES14_NSS_INS5_IJS15_S1M_EEENS5_IJS1M_SB_EEEEEEENS4_39AutoVectorizingCopyWithAssumedAlignmentILi128EEENS4_14SM90_TMA_STOREES23_S25_S25_EEEvvEEEEvNT_6ParamsE) ;  /* 0xffffff6402e07950 */ /* 0x000fea0003c3ffff */
.L_x_172:
[----:B------:R-:W-:-:S00]  /*9880*/  BRA `(.L_x_172) ;  /* 0xfffffffc00fc7947 */ /* 0x000fc0000383ffff */
[----:B------:R-:W-:-:S00]  /*9890*/  NOP ;  /* 0x0000000000007918 */ /* 0x000fc00000000000 */
        /* <DEDUP_REMOVED lines=14> */
.L_x_173:


//--------------------- .nv.global.init           --------------------------
	.section	.nv.global.init,"aw",@progbits
.nv.global.init:
	.type		$str$27,@object
	.size		$str$27,($str$28 - $str$27)
$str$27:
        /*0000*/ 	.byte	0x28, 0x61, 0x64, 0x64, 0x72, 0x65, 0x73, 0x73, 0x20, 0x26, 0x20, 0x6d, 0x61, 0x73, 0x6b, 0x29
        /*0010*/ 	.byte	0x20, 0x3d, 0x3d, 0x20, 0x30, 0x00
	.type		$str$28,@object
	.size		$str$28,($str$26 - $str$28)
$str$28:
        /*0016*/ 	.byte	0x2f, 0x74, 0x6d, 0x70, 0x2f, 0x63, 0x75, 0x74, 0x6c, 0x61, 0x73, 0x73, 0x5f, 0x73, 0x77, 0x65
        /*0026*/ 	.byte	0x65, 0x70, 0x5f, 0x73, 0x72, 0x63, 0x2f, 0x69, 0x6e, 0x63, 0x6c, 0x75, 0x64, 0x65, 0x2f, 0x63
        /*0036*/ 	.byte	0x75, 0x74, 0x65, 0x2f, 0x70, 0x6f, 0x69, 0x6e, 0x74, 0x65, 0x72, 0x5f, 0x66, 0x6c, 0x61, 0x67
        /*0046*/ 	.byte	0x67, 0x65, 0x64, 0x2e, 0x68, 0x70, 0x70, 0x00
	.type		$str$26,@object
	.size		$str$26,($str$25 - $str$26)
$str$26:
        /*004e*/ 	.byte	0x2f, 0x74, 0x6d, 0x70, 0x2f, 0x63, 0x75, 0x74, 0x6c, 0x61, 0x73, 0x73, 0x5f, 0x73, 0x77, 0x65
        /*005e*/ 	.byte	0x65, 0x70, 0x5f, 0x73, 0x72, 0x63, 0x2f, 0x69, 0x6e, 0x63, 0x6c, 0x75, 0x64, 0x65, 0x2f, 0x63
        /*006e*/ 	.byte	0x75, 0x74, 0x65, 0x2f, 0x61, 0x74, 0x6f, 0x6d, 0x2f, 0x63, 0x6f, 0x70, 0x79, 0x5f, 0x74, 0x72
        /*007e*/ 	.byte	0x61, 0x69, 0x74, 0x73, 0x5f, 0x73, 0x6d, 0x31, 0x30, 0x30, 0x2e, 0x68, 0x70, 0x70, 0x00
	.type		$str$25,@object
	.size		$str$25,(__unnamed_1 - $str$25)
$str$25:
        /*008d*/ 	.byte	0x28, 0x28, 0x75, 0x69, 0x6e, 0x74, 0x33, 0x32, 0x5f, 0x74, 0x28, 0x74, 0x68, 0x72, 0x65, 0x61
        /*009d*/ 	.byte	0x64, 0x49, 0x64, 0x78, 0x2e, 0x78, 0x29, 0x20, 0x2f, 0x20, 0x33, 0x32, 0x29, 0x20, 0x25, 0x20
        /*00ad*/ 	.byte	0x34, 0x29, 0x20, 0x3d, 0x3d, 0x20, 0x28, 0x28, 0x28, 0x74, 0x6d, 0x65, 0x6d, 0x5f, 0x61, 0x64
        /*00bd*/ 	.byte	0x64, 0x72, 0x20, 0x3e, 0x3e, 0x20, 0x31, 0x36, 0x29, 0x20, 0x2f, 0x20, 0x33, 0x32, 0x29, 0x20
        /*00cd*/ 	.byte	0x25, 0x20, 0x34, 0x29, 0x00
	.type		__unnamed_1,@object
	.size		__unnamed_1,(__unnamed_2 - __unnamed_1)
__unnamed_1:
        /*00d2*/ 	.byte	0x61, 0x75, 0x74, 0x6f, 0x20, 0x63, 0x75, 0x74, 0x65, 0x3a, 0x3a, 0x61, 0x73, 0x5f, 0x70, 0x6f
        /* <DEDUP_REMOVED lines=24> */
        /*0262*/ 	.byte	0x3e, 0x3e, 0x3e, 0x3e, 0x5d, 0x00
	.type		__unnamed_2,@object
	.size		__unnamed_2,(.L_2 - __unnamed_2)
__unnamed_2:
        /* <DEDUP_REMOVED lines=42> */
        /*0508*/ 	.byte	0x3e, 0x3e, 0x5d, 0x00
.L_2:


//--------------------- .nv.shared._ZN7cutlass13device_kernelINS_4gemm6kernel13GemmUniversalIN4cute5tupleIJiiiiEEENS1_10collective13CollectiveMmaINS1_35MainloopSm100TmaUmmaWarpSpecializedILi3ELi2ELi4ENS5_IJNS4_1CILi1EEESB_SB_EEEEENS5_IJNSA_ILi128EEESE_NSA_ILi64EEEEEENS_6half_tENS5_IJlSB_lEEESH_NS5_IJSB_llEEENS4_8TiledMMAINS4_8MMA_AtomIJNS4_20SM100_MMA_F16BF16_SSISH_SH_fLi128ELi128ELNS4_4UMMA5MajorE0ELSO_1ELNSN_7ScaleInE0ELSP_0EEEEEENS4_6LayoutISC_NS5_IJNSA_ILi0EEEST_ST_EEEEENS5_IJNS4_10UnderscoreESW_SW_EEEEENS4_13SM90_TMA_LOADENS4_14ComposedLayoutINS4_7SwizzleILi3ELi4ELi3EEENS4_18smem_ptr_flag_bitsILi16EEENSS_INS5_IJNSA_ILi8EEESF_EEENS5_IJSF_SB_EEEEEEEvNS4_8identityESZ_NS10_IS12_S14_NSS_INS5_IJSF_S15_EEENS5_IJSB_SF_EEEEEEEvS1A_EENS_8epilogue10collective18CollectiveEpilogueINS1G_23Sm100TmaWarpSpecializedILi4ELi2ELi32ELb1ELb0EEEJSG_NS5_IJNSS_ISE_SB_EENSS_INSA_ILi32EEESB_EEEEESH_SI_SH_SI_NS1G_6fusion15FusionCallbacksIS1K_NS1P_17LinearCombinationISH_fSH_fLNS_15FloatRoundStyleE2EEESG_S1O_JEEENS4_5SM1004TMEM4LOAD26SM100_TMEM_LOAD_32dp32b32xESZ_NS10_INS11_ILi2ELi4ELi3EEES14_NSS_INS5_IJS15_S1M_EEENS5_IJS1M_SB_EEEEEEENS4_39AutoVectorizingCopyWithAssumedAlignmentILi128EEENS4_14SM90_TMA_STOREES23_S25_S25_EEEvvEEEEvNT_6ParamsE --------------------------
	.section	.nv.shared._ZN7cutlass13device_kernelINS_4gemm6kernel13GemmUniversalIN4cute5tupleIJiiiiEEENS1_10collective13CollectiveMmaINS1_35MainloopSm100TmaUmmaWarpSpecializedILi3ELi2ELi4ENS5_IJNS4_1CILi1EEESB_SB_EEEEENS5_IJNSA_ILi128EEESE_NSA_ILi64EEEEEENS_6half_tENS5_IJlSB_lEEESH_NS5_IJSB_llEEENS4_8TiledMMAINS4_8MMA_AtomIJNS4_20SM100_MMA_F16BF16_SSISH_SH_fLi128ELi128ELNS4_4UMMA5MajorE0ELSO_1ELNSN_7ScaleInE0ELSP_0EEEEEENS4_6LayoutISC_NS5_IJNSA_ILi0EEEST_ST_EEEEENS5_IJNS4_10UnderscoreESW_SW_EEEEENS4_13SM90_TMA_LOADENS4_14ComposedLayoutINS4_7SwizzleILi3ELi4ELi3EEENS4_18smem_ptr_flag_bitsILi16EEENSS_INS5_IJNSA_ILi8EEESF_EEENS5_IJSF_SB_EEEEEEEvNS4_8identityESZ_NS10_IS12_S14_NSS_INS5_IJSF_S15_EEENS5_IJSB_SF_EEEEEEEvS1A_EENS_8epilogue10collective18CollectiveEpilogueINS1G_23Sm100TmaWarpSpecializedILi4ELi2ELi32ELb1ELb0EEEJSG_NS5_IJNSS_ISE_SB_EENSS_INSA_ILi32EEESB_EEEEESH_SI_SH_SI_NS1G_6fusion15FusionCallbacksIS1K_NS1P_17LinearCombinationISH_fSH_fLNS_15FloatRoundStyleE2EEESG_S1O_JEEENS4_5SM1004TMEM4LOAD26SM100_TMEM_LOAD_32dp32b32xESZ_NS10_INS11_ILi2ELi4ELi3EEES14_NSS_INS5_IJS15_S1M_EEENS5_IJS1M_SB_EEEEEEENS4_39AutoVectorizingCopyWithAssumedAlignmentILi128EEENS4_14SM90_TMA_STOREES23_S25_S25_EEEvvEEEEvNT_6ParamsE,"aw",@nobits
	.sectionflags	@""
	.align	16
	.zero		1024


//--------------------- .nv.shared.reserved.0     --------------------------
	.section	.nv.shared.reserved.0,"aw",@nobits
	.weak		__nv_reservedSMEM_offset_0_alias
	.size		__nv_reservedSMEM_offset_0_alias, 0, 64
	.other		__nv_reservedSMEM_offset_0_alias,@"STO_CUDA_RESERVED_SHARED STV_DEFAULT"
__nv_reservedSMEM_offset_0_alias:
	.zero		0
.nv.shared.reserved.0:
	.zero		64
	.weak		__nv_reservedSMEM_tcgen05_partition
	.type		__nv_reservedSMEM_tcgen05_partition,@object
	.size		__nv_reservedSMEM_tcgen05_partition,(.L_0 - __nv_reservedSMEM_tcgen05_partition)
__nv_reservedSMEM_tcgen05_partition:
	.zero		32
.L_0:


//--------------------- .nv.global                --------------------------
	.section	.nv.global,"aw",@nobits
.nv.global:
	.type		_ZN40_INTERNAL_516d29f3_4_k_cu_118a507e_235794cute1_E,@object
	.size		_ZN40_INTERNAL_516d29f3_4_k_cu_118a507e_235794cute1_E,(_ZN40_INTERNAL_516d29f3_4_k_cu_118a507e_235794cuda3std3__45__cpo6cbeginE - _ZN40_INTERNAL_516d29f3_4_k_cu_118a507e_235794cute1_E)
_ZN40_INTERNAL_516d29f3_4_k_cu_118a507e_235794cute1_E:
	.zero		1
	.type		_ZN40_INTERNAL_516d29f3_4_k_cu_118a507e_235794cuda3std3__45__cpo6cbeginE,@object
	.size		_ZN40_INTERNAL_516d29f3_4_k_cu_118a507e_235794cuda3std3__45__cpo6cbeginE,(_ZN40_INTERNAL_516d29f3_4_k_cu_118a507e_235794cuda3std3__48in_placeE - _ZN40_INTERNAL_516d29f3_4_k_cu_118a507e_235794cuda3std3__45__cpo6cbeginE)
_ZN40_INTERNAL_516d29f3_4_k_cu_118a507e_235794cuda3std3__45__cpo6cbeginE:
	.zero		1
	.type		_ZN40_INTERNAL_516d29f3_4_k_cu_118a507e_235794cuda3std3__48in_placeE,@object
	.size		_ZN40_INTERNAL_516d29f3_4_k_cu_118a507e_235794cuda3std3__48in_placeE,(_ZN40_INTERNAL_516d29f3_4_k_cu_118a507e_235794cuda3std6ranges3__45__cpo9iter_moveE - _ZN40_INTERNAL_516d29f3_4_k_cu_118a507e_235794cuda3std3__48in_placeE)
_ZN40_INTERNAL_516d29f3_4_k_cu_118a507e_235794cuda3std3__48in_placeE:
	.zero		1
	.type		_ZN40_INTERNAL_516d29f3_4_k_cu_118a507e_235794cuda3std6ranges3__45__cpo9iter_moveE,@object
	.size		_ZN40_INTERNAL_516d29f3_4_k_cu_118a507e_235794cuda3std6ranges3__45__cpo9iter_moveE,(_ZN40_INTERNAL_516d29f3_4_k_cu_118a507e_235794cuda3std3__45__cpo5beginE - _ZN40_INTERNAL_516d29f3_4_k_cu_118a507e_235794cuda3std6ranges3__45__cpo9iter_moveE)
_ZN40_INTERNAL_516d29f3_4_k_cu_118a507e_235794cuda3std6ranges3__45__cpo9iter_moveE:
	.zero		1
	.type		_ZN40_INTERNAL_516d29f3_4_k_cu_118a507e_235794cuda3std3__45__cpo5beginE,@object
	.size		_ZN40_INTERNAL_516d29f3_4_k_cu_118a507e_235794cuda3std3__45__cpo5beginE,(_ZN40_INTERNAL_516d29f3_4_k_cu_118a507e_235794cuda3std3__442_GLOBAL__N__516d29f3_4_k_cu_118a507e_235796ignoreE - _ZN40_INTERNAL_516d29f3_4_k_cu_118a507e_235794cuda3std3__45__cpo5beginE)
_ZN40_INTERNAL_516d29f3_4_k_cu_118a507e_235794cuda3std3__45__cpo5beginE:
	.zero		1
	.type		_ZN40_INTERNAL_516d29f3_4_k_cu_118a507e_235794cuda3std3__442_GLOBAL__N__516d29f3_4_k_cu_118a507e_235796ignoreE,@object
	.size		_ZN40_INTERNAL_516d29f3_4_k_cu_118a507e_235794cuda3std3__442_GLOBAL__N__516d29f3_4_k_cu_118a507e_235796ignoreE,(_ZN40_INTERNAL_516d29f3_4_k_cu_118a507e_235794cute7productE - _ZN40_INTERNAL_516d29f3_4_k_cu_118a507e_235794cuda3std3__442_GLOBAL__N__516d29f3_4_k_cu_118a507e_235796ignoreE)
_ZN40_INTERNAL_516d29f3_4_k_cu_118a507e_235794cuda3std3__442_GLOBAL__N__516d29f3_4_k_cu_118a507e_235796ignoreE:
	.zero		1
	.type		_ZN40_INTERNAL_516d29f3_4_k_cu_118a507e_235794cute7productE,@object
	.size		_ZN40_INTERNAL_516d29f3_4_k_cu_118a507e_235794cute7productE,(_ZN40_INTERNAL_516d29f3_4_k_cu_118a507e_235794cuda3std3__45__cpo3endE - _ZN40_INTERNAL_516d29f3_4_k_cu_118a507e_235794cute7productE)
_ZN40_INTERNAL_516d29f3_4_k_cu_118a507e_235794cute7productE:
	.zero		1
	.type		_ZN40_INTERNAL_516d29f3_4_k_cu_118a507e_235794cuda3std3__45__cpo3endE,@object
	.size		_ZN40_INTERNAL_516d29f3_4_k_cu_118a507e_235794cuda3std3__45__cpo3endE,(_ZN40_INTERNAL_516d29f3_4_k_cu_118a507e_235794cuda3std3__419piecewise_constructE - _ZN40_INTERNAL_516d29f3_4_k_cu_118a507e_235794cuda3std3__45__cpo3endE)
_ZN40_INTERNAL_516d29f3_4_k_cu_118a507e_235794cuda3std3__45__cpo3endE:
	.zero		1
	.type		_ZN40_INTERNAL_516d29f3_4_k_cu_118a507e_235794cuda3std3__419piecewise_constructE,@object
	.size		_ZN40_INTERNAL_516d29f3_4_k_cu_118a507e_235794cuda3std3__419piecewise_constructE,(_ZN40_INTERNAL_516d29f3_4_k_cu_118a507e_235794cuda3std3__45__cpo4cendE - _ZN40_INTERNAL_516d29f3_4_k_cu_118a507e_235794cuda3std3__419piecewise_constructE)
_ZN40_INTERNAL_516d29f3_4_k_cu_118a507e_235794cuda3std3__419piecewise_constructE:
	.zero		1
	.type		_ZN40_INTERNAL_516d29f3_4_k_cu_118a507e_235794cuda3std3__45__cpo4cendE,@object
	.size		_ZN40_INTERNAL_516d29f3_4_k_cu_118a507e_235794cuda3std3__45__cpo4cendE,(_ZN40_INTERNAL_516d29f3_4_k_cu_118a507e_235794cuda3std6ranges3__45__cpo4swapE - _ZN40_INTERNAL_516d29f3_4_k_cu_118a507e_235794cuda3std3__45__cpo4cendE)
_ZN40_INTERNAL_516d29f3_4_k_cu_118a507e_235794cuda3std3__45__cpo4cendE:
	.zero		1
	.type		_ZN40_INTERNAL_516d29f3_4_k_cu_118a507e_235794cuda3std6ranges3__45__cpo4swapE,@object
	.size		_ZN40_INTERNAL_516d29f3_4_k_cu_118a507e_235794cuda3std6ranges3__45__cpo4swapE,(.L_10 - _ZN40_INTERNAL_516d29f3_4_k_cu_118a507e_235794cuda3std6ranges3__45__cpo4swapE)
_ZN40_INTERNAL_516d29f3_4_k_cu_118a507e_235794cuda3std6ranges3__45__cpo4swapE:
	.zero		1
.L_10:


//--------------------- .nv.constant0._ZN7cutlass13device_kernelINS_4gemm6kernel13GemmUniversalIN4cute5tupleIJiiiiEEENS1_10collective13CollectiveMmaINS1_35MainloopSm100TmaUmmaWarpSpecializedILi3ELi2ELi4ENS5_IJNS4_1CILi1EEESB_SB_EEEEENS5_IJNSA_ILi128EEESE_NSA_ILi64EEEEEENS_6half_tENS5_IJlSB_lEEESH_NS5_IJSB_llEEENS4_8TiledMMAINS4_8MMA_AtomIJNS4_20SM100_MMA_F16BF16_SSISH_SH_fLi128ELi128ELNS4_4UMMA5MajorE0ELSO_1ELNSN_7ScaleInE0ELSP_0EEEEEENS4_6LayoutISC_NS5_IJNSA_ILi0EEEST_ST_EEEEENS5_IJNS4_10UnderscoreESW_SW_EEEEENS4_13SM90_TMA_LOADENS4_14ComposedLayoutINS4_7SwizzleILi3ELi4ELi3EEENS4_18smem_ptr_flag_bitsILi16EEENSS_INS5_IJNSA_ILi8EEESF_EEENS5_IJSF_SB_EEEEEEEvNS4_8identityESZ_NS10_IS12_S14_NSS_INS5_IJSF_S15_EEENS5_IJSB_SF_EEEEEEEvS1A_EENS_8epilogue10collective18CollectiveEpilogueINS1G_23Sm100TmaWarpSpecializedILi4ELi2ELi32ELb1ELb0EEEJSG_NS5_IJNSS_ISE_SB_EENSS_INSA_ILi32EEESB_EEEEESH_SI_SH_SI_NS1G_6fusion15FusionCallbacksIS1K_NS1P_17LinearCombinationISH_fSH_fLNS_15FloatRoundStyleE2EEESG_S1O_JEEENS4_5SM1004TMEM4LOAD26SM100_TMEM_LOAD_32dp32b32xESZ_NS10_INS11_ILi2ELi4ELi3EEES14_NSS_INS5_IJS15_S1M_EEENS5_IJS1M_SB_EEEEEEENS4_39AutoVectorizingCopyWithAssumedAlignmentILi128EEENS4_14SM90_TMA_STOREES23_S25_S25_EEEvvEEEEvNT_6ParamsE --------------------------
	.section	.nv.constant0._ZN7cutlass13device_kernelINS_4gemm6kernel13GemmUniversalIN4cute5tupleIJiiiiEEENS1_10collective13CollectiveMmaINS1_35MainloopSm100TmaUmmaWarpSpecializedILi3ELi2ELi4ENS5_IJNS4_1CILi1EEESB_SB_EEEEENS5_IJNSA_ILi128EEESE_NSA_ILi64EEEEEENS_6half_tENS5_IJlSB_lEEESH_NS5_IJSB_llEEENS4_8TiledMMAINS4_8MMA_AtomIJNS4_20SM100_MMA_F16BF16_SSISH_SH_fLi128ELi128ELNS4_4UMMA5MajorE0ELSO_1ELNSN_7ScaleInE0ELSP_0EEEEEENS4_6LayoutISC_NS5_IJNSA_ILi0EEEST_ST_EEEEENS5_IJNS4_10UnderscoreESW_SW_EEEEENS4_13SM90_TMA_LOADENS4_14ComposedLayoutINS4_7SwizzleILi3ELi4ELi3EEENS4_18smem_ptr_flag_bitsILi16EEENSS_INS5_IJNSA_ILi8EEESF_EEENS5_IJSF_SB_EEEEEEEvNS4_8identityESZ_NS10_IS12_S14_NSS_INS5_IJSF_S15_EEENS5_IJSB_SF_EEEEEEEvS1A_EENS_8epilogue10collective18CollectiveEpilogueINS1G_23Sm100TmaWarpSpecializedILi4ELi2ELi32ELb1ELb0EEEJSG_NS5_IJNSS_ISE_SB_EENSS_INSA_ILi32EEESB_EEEEESH_SI_SH_SI_NS1G_6fusion15FusionCallbacksIS1K_NS1P_17LinearCombinationISH_fSH_fLNS_15FloatRoundStyleE2EEESG_S1O_JEEENS4_5SM1004TMEM4LOAD26SM100_TMEM_LOAD_32dp32b32xESZ_NS10_INS11_ILi2ELi4ELi3EEES14_NSS_INS5_IJS15_S1M_EEENS5_IJS1M_SB_EEEEEEENS4_39AutoVectorizingCopyWithAssumedAlignmentILi128EEENS4_14SM90_TMA_STOREES23_S25_S25_EEEvvEEEEvNT_6ParamsE,"a",@progbits
	.sectionflags	@""
	.align	4
.nv.constant0._ZN7cutlass13device_kernelINS_4gemm6kernel13GemmUniversalIN4cute5tupleIJiiiiEEENS1_10collective13CollectiveMmaINS1_35MainloopSm100TmaUmmaWarpSpecializedILi3ELi2ELi4ENS5_IJNS4_1CILi1EEESB_SB_EEEEENS5_IJNSA_ILi128EEESE_NSA_ILi64EEEEEENS_6half_tENS5_IJlSB_lEEESH_NS5_IJSB_llEEENS4_8TiledMMAINS4_8MMA_AtomIJNS4_20SM100_MMA_F16BF16_SSISH_SH_fLi128ELi128ELNS4_4UMMA5MajorE0ELSO_1ELNSN_7ScaleInE0ELSP_0EEEEEENS4_6LayoutISC_NS5_IJNSA_ILi0EEEST_ST_EEEEENS5_IJNS4_10UnderscoreESW_SW_EEEEENS4_13SM90_TMA_LOADENS4_14ComposedLayoutINS4_7SwizzleILi3ELi4ELi3EEENS4_18smem_ptr_flag_bitsILi16EEENSS_INS5_IJNSA_ILi8EEESF_EEENS5_IJSF_SB_EEEEEEEvNS4_8identityESZ_NS10_IS12_S14_NSS_INS5_IJSF_S15_EEENS5_IJSB_SF_EEEEEEEvS1A_EENS_8epilogue10collective18CollectiveEpilogueINS1G_23Sm100TmaWarpSpecializedILi4ELi2ELi32ELb1ELb0EEEJSG_NS5_IJNSS_ISE_SB_EENSS_INSA_ILi32EEESB_EEEEESH_SI_SH_SI_NS1G_6fusion15FusionCallbacksIS1K_NS1P_17LinearCombinationISH_fSH_fLNS_15FloatRoundStyleE2EEESG_S1O_JEEENS4_5SM1004TMEM4LOAD26SM100_TMEM_LOAD_32dp32b32xESZ_NS10_INS11_ILi2ELi4ELi3EEES14_NSS_INS5_IJS15_S1M_EEENS5_IJS1M_SB_EEEEEEENS4_39AutoVectorizingCopyWithAssumedAlignmentILi128EEENS4_14SM90_TMA_STOREES23_S25_S25_EEEvvEEEEvNT_6ParamsE:
	.zero		2944


//--------------------- SYMBOLS --------------------------

	.type		.nv.reservedSmem.offset0,@object
	.size		.nv.reservedSmem.offset0,0x4
	.type		.nv.reservedSmem.cap,@object
	.size		.nv.reservedSmem.cap,0x4
	.type		__assertfail,@function
